// auto-generated by cutlass_sweep.gemm — config: {"arch": "sm_100", "cluster_m": 1, "cluster_n": 1, "dtype": "fp16", "dtype_b": "fp16", "layout": "nt", "stages": 0, "tile_k": 64, "tile_m": 128, "tile_n": 64}
#include "cutlass/cutlass.h"
#include "cutlass/gemm/collective/collective_builder.hpp"
#include "cutlass/gemm/device/gemm_universal_adapter.h"
#include "cutlass/gemm/kernel/gemm_universal.hpp"
#include "cutlass/epilogue/collective/collective_builder.hpp"

using ElemA = cutlass::half_t;
using ElemB = cutlass::half_t;
using ElemCD = cutlass::half_t;
using Acc  = float;
using TileShape    = cute::Shape<cute::_128, cute::_64, cute::_64>;
using ClusterShape = cute::Shape<cute::_1, cute::_1, cute::_1>;

using CollectiveEpilogue = typename cutlass::epilogue::collective::CollectiveBuilder<
    cutlass::arch::Sm100, cutlass::arch::OpClassTensorOp,
    TileShape, ClusterShape,
    cutlass::epilogue::collective::EpilogueTileAuto,
    Acc, Acc,
    ElemCD, cutlass::layout::RowMajor, 128 / cutlass::sizeof_bits<ElemCD>::value,
    ElemCD, cutlass::layout::RowMajor, 128 / cutlass::sizeof_bits<ElemCD>::value,
    cutlass::epilogue::collective::EpilogueScheduleAuto
  >::CollectiveOp;

using CollectiveMainloop = typename cutlass::gemm::collective::CollectiveBuilder<
    cutlass::arch::Sm100, cutlass::arch::OpClassTensorOp,
    ElemA, cutlass::layout::RowMajor, 128 / cutlass::sizeof_bits<ElemA>::value,
    ElemB, cutlass::layout::ColumnMajor, 128 / cutlass::sizeof_bits<ElemB>::value,
    Acc,
    TileShape, ClusterShape,
    cutlass::gemm::collective::StageCountAutoCarveout<static_cast<int>(sizeof(typename CollectiveEpilogue::SharedStorage))>,
    cutlass::gemm::collective::KernelScheduleAuto
  >::CollectiveOp;

using GemmKernel = cutlass::gemm::kernel::GemmUniversal<
    cute::Shape<int,int,int,int>,
    CollectiveMainloop,
    CollectiveEpilogue
>;
using Gemm = cutlass::gemm::device::GemmUniversalAdapter<GemmKernel>;

// Force the device kernel symbol into the cubin without needing a host main.
auto* _anchor = &cutlass::device_kernel<GemmKernel>;


// ===== COMPILED SASS (sm_100a) =====

	.target	sm_100a

	.elftype	@"ET_EXEC"


//--------------------- .note.nv.tkinfo           --------------------------
	.section	.note.nv.tkinfo,"",@"SHT_NOTE"
	.sectionflags	@"SHF_NOTE_NV_TKINFO"
	.tkinfo
        /*0018*/ 	.word	0x00000002
        /*0030*/ 	.string	""
        /*0030*/ 	.string	"ptxas"
        /*0030*/ 	.string	"Cuda compilation tools, release 13.0, V13.0.88"
        /*0030*/ 	.string	"Build cuda_13.0.r13.0/compiler.36424714_0"
        /*0030*/ 	.string	"-arch sm_100a -m 64 "



//--------------------- .note.nv.cuinfo           --------------------------
	.section	.note.nv.cuinfo,"",@"SHT_NOTE"
	.sectionflags	@"SHF_NOTE_NV_CUINFO"
        /*0018*/ 	.short	0x0002
        /*001a*/ 	.short	0x0064
        /*001c*/ 	.short	0x0082
	.zero		2


//--------------------- .nv.info                  --------------------------
	.section	.nv.info,"",@"SHT_CUDA_INFO"
	.align	4


	//----- nvinfo : EIATTR_REGCOUNT
	.align		4
        /*0000*/ 	.byte	0x04, 0x2f
        /*0002*/ 	.short	(.L_19 - .L_18)
	.align		4
.L_18:
        /*0004*/ 	.word	index@(_ZN7cutlass13device_kernelINS_4gemm6kernel13GemmUniversalIN4cute5tupleIJiiiiEEENS1_10collective13CollectiveMmaINS1_35MainloopSm100TmaUmmaWarpSpecializedILi8ELi2ELi4ENS5_IJNS4_1CILi1EEESB_SB_EEEEENS5_IJNSA_ILi128EEENSA_ILi64EEESF_EEENS_6half_tENS5_IJlSB_lEEESH_SI_NS4_8TiledMMAINS4_8MMA_AtomIJNS4_20SM100_MMA_F16BF16_SSISH_SH_fLi128ELi64ELNS4_4UMMA5MajorE0ELSN_0ELNSM_7ScaleInE0ELSO_0EEEEEENS4_6LayoutISC_NS5_IJNSA_ILi0EEESS_SS_EEEEENS5_IJNS4_10UnderscoreESV_SV_EEEEENS4_13SM90_TMA_LOADENS4_14ComposedLayoutINS4_7SwizzleILi3ELi4ELi3EEENS4_18smem_ptr_flag_bitsILi16EEENSR_INS5_IJNSA_ILi8EEESF_EEENS5_IJSF_SB_EEEEEEEvNS4_8identityESY_S18_vS19_EENS_8epilogue10collective18CollectiveEpilogueINS1B_23Sm100TmaWarpSpecializedILi3ELi2ELi32ELb1ELb0EEEJSG_NS5_IJNSR_ISE_SB_EENSR_INSA_ILi32EEESB_EEEEESH_SI_SH_SI_NS1B_6fusion15FusionCallbacksIS1F_NS1K_17LinearCombinationISH_fSH_fLNS_15FloatRoundStyleE2EEESG_S1J_JEEENS4_5SM1004TMEM4LOAD26SM100_TMEM_LOAD_32dp32b32xESY_NSZ_INS10_ILi2ELi4ELi3EEES13_NSR_INS5_IJS14_S1H_EEENS5_IJS1H_SB_EEEEEEENS4_39AutoVectorizingCopyWithAssumedAlignmentILi128EEENS4_14SM90_TMA_STOREES1Y_S20_S20_EEEvvEEEEvNT_6ParamsE)
        /*0008*/ 	.word	0x0000006f


	//----- nvinfo : EIATTR_FRAME_SIZE
	.align		4
.L_19:
        /*000c*/ 	.byte	0x04, 0x11
        /*000e*/ 	.short	(.L_21 - .L_20)
	.align		4
.L_20:
        /*0010*/ 	.word	index@($__internal_2_$__cuda_sm10x_tcgen05_guardrail_trap_unallocated_columns_being_dealloced)
        /*0014*/ 	.word	0x00000000


	//----- nvinfo : EIATTR_FRAME_SIZE
	.align		4
.L_21:
        /*0018*/ 	.byte	0x04, 0x11
        /*001a*/ 	.short	(.L_23 - .L_22)
	.align		4
.L_22:
        /*001c*/ 	.word	index@($__internal_1_$__cuda_sm10x_tcgen05_guardrail_trap_phase_invalid_during_alloc)
        /*0020*/ 	.word	0x00000000


	//----- nvinfo : EIATTR_FRAME_SIZE
	.align		4
.L_23:
        /*0024*/ 	.byte	0x04, 0x11
        /*0026*/ 	.short	(.L_25 - .L_24)
	.align		4
.L_24:
        /*0028*/ 	.word	index@($__internal_0_$__cuda_sm10x_tcgen05_guardrail_trap_col_being_dealloced_not_returned_by_alloc)
        /*002c*/ 	.word	0x00000000


	//----- nvinfo : EIATTR_FRAME_SIZE
	.align		4
.L_25:
        /*0030*/ 	.byte	0x04, 0x11
        /*0032*/ 	.short	(.L_27 - .L_26)
	.align		4
.L_26:
        /*0034*/ 	.word	index@(_ZN7cutlass13device_kernelINS_4gemm6kernel13GemmUniversalIN4cute5tupleIJiiiiEEENS1_10collective13CollectiveMmaINS1_35MainloopSm100TmaUmmaWarpSpecializedILi8ELi2ELi4ENS5_IJNS4_1CILi1EEESB_SB_EEEEENS5_IJNSA_ILi128EEENSA_ILi64EEESF_EEENS_6half_tENS5_IJlSB_lEEESH_SI_NS4_8TiledMMAINS4_8MMA_AtomIJNS4_20SM100_MMA_F16BF16_SSISH_SH_fLi128ELi64ELNS4_4UMMA5MajorE0ELSN_0ELNSM_7ScaleInE0ELSO_0EEEEEENS4_6LayoutISC_NS5_IJNSA_ILi0EEESS_SS_EEEEENS5_IJNS4_10UnderscoreESV_SV_EEEEENS4_13SM90_TMA_LOADENS4_14ComposedLayoutINS4_7SwizzleILi3ELi4ELi3EEENS4_18smem_ptr_flag_bitsILi16EEENSR_INS5_IJNSA_ILi8EEESF_EEENS5_IJSF_SB_EEEEEEEvNS4_8identityESY_S18_vS19_EENS_8epilogue10collective18CollectiveEpilogueINS1B_23Sm100TmaWarpSpecializedILi3ELi2ELi32ELb1ELb0EEEJSG_NS5_IJNSR_ISE_SB_EENSR_INSA_ILi32EEESB_EEEEESH_SI_SH_SI_NS1B_6fusion15FusionCallbacksIS1F_NS1K_17LinearCombinationISH_fSH_fLNS_15FloatRoundStyleE2EEESG_S1J_JEEENS4_5SM1004TMEM4LOAD26SM100_TMEM_LOAD_32dp32b32xESY_NSZ_INS10_ILi2ELi4ELi3EEES13_NSR_INS5_IJS14_S1H_EEENS5_IJS1H_SB_EEEEEEENS4_39AutoVectorizingCopyWithAssumedAlignmentILi128EEENS4_14SM90_TMA_STOREES1Y_S20_S20_EEEvvEEEEvNT_6ParamsE)
        /*0038*/ 	.word	0x00000000


	//----- nvinfo : EIATTR_MIN_STACK_SIZE
	.align		4
.L_27:
        /*003c*/ 	.byte	0x04, 0x12
        /*003e*/ 	.short	(.L_29 - .L_28)
	.align		4
.L_28:
        /*0040*/ 	.word	index@(_ZN7cutlass13device_kernelINS_4gemm6kernel13GemmUniversalIN4cute5tupleIJiiiiEEENS1_10collective13CollectiveMmaINS1_35MainloopSm100TmaUmmaWarpSpecializedILi8ELi2ELi4ENS5_IJNS4_1CILi1EEESB_SB_EEEEENS5_IJNSA_ILi128EEENSA_ILi64EEESF_EEENS_6half_tENS5_IJlSB_lEEESH_SI_NS4_8TiledMMAINS4_8MMA_AtomIJNS4_20SM100_MMA_F16BF16_SSISH_SH_fLi128ELi64ELNS4_4UMMA5MajorE0ELSN_0ELNSM_7ScaleInE0ELSO_0EEEEEENS4_6LayoutISC_NS5_IJNSA_ILi0EEESS_SS_EEEEENS5_IJNS4_10UnderscoreESV_SV_EEEEENS4_13SM90_TMA_LOADENS4_14ComposedLayoutINS4_7SwizzleILi3ELi4ELi3EEENS4_18smem_ptr_flag_bitsILi16EEENSR_INS5_IJNSA_ILi8EEESF_EEENS5_IJSF_SB_EEEEEEEvNS4_8identityESY_S18_vS19_EENS_8epilogue10collective18CollectiveEpilogueINS1B_23Sm100TmaWarpSpecializedILi3ELi2ELi32ELb1ELb0EEEJSG_NS5_IJNSR_ISE_SB_EENSR_INSA_ILi32EEESB_EEEEESH_SI_SH_SI_NS1B_6fusion15FusionCallbacksIS1F_NS1K_17LinearCombinationISH_fSH_fLNS_15FloatRoundStyleE2EEESG_S1J_JEEENS4_5SM1004TMEM4LOAD26SM100_TMEM_LOAD_32dp32b32xESY_NSZ_INS10_ILi2ELi4ELi3EEES13_NSR_INS5_IJS14_S1H_EEENS5_IJS1H_SB_EEEEEEENS4_39AutoVectorizingCopyWithAssumedAlignmentILi128EEENS4_14SM90_TMA_STOREES1Y_S20_S20_EEEvvEEEEvNT_6ParamsE)
        /*0044*/ 	.word	0x00000000
.L_29:


//--------------------- .nv.compat                --------------------------
	.section	.nv.compat,"",@"SHT_CUDA_COMPAT_INFO"
	.align	4
        /*0000*/ 	.byte	0x02, 0x09, 0x01, 0x00, 0x02, 0x02, 0x02, 0x00, 0x02, 0x05, 0x05, 0x00, 0x03, 0x07, 0x01, 0x01
        /*0010*/ 	.byte	0x02, 0x03, 0x01, 0x00, 0x02, 0x06, 0x01, 0x00, 0x04, 0x0b, 0x08, 0x00, 0x09, 0x00, 0x00, 0x00
        /*0020*/ 	.byte	0x00, 0x00, 0x00, 0x00


//--------------------- .nv.info._ZN7cutlass13device_kernelINS_4gemm6kernel13GemmUniversalIN4cute5tupleIJiiiiEEENS1_10collective13CollectiveMmaINS1_35MainloopSm100TmaUmmaWarpSpecializedILi8ELi2ELi4ENS5_IJNS4_1CILi1EEESB_SB_EEEEENS5_IJNSA_ILi128EEENSA_ILi64EEESF_EEENS_6half_tENS5_IJlSB_lEEESH_SI_NS4_8TiledMMAINS4_8MMA_AtomIJNS4_20SM100_MMA_F16BF16_SSISH_SH_fLi128ELi64ELNS4_4UMMA5MajorE0ELSN_0ELNSM_7ScaleInE0ELSO_0EEEEEENS4_6LayoutISC_NS5_IJNSA_ILi0EEESS_SS_EEEEENS5_IJNS4_10UnderscoreESV_SV_EEEEENS4_13SM90_TMA_LOADENS4_14ComposedLayoutINS4_7SwizzleILi3ELi4ELi3EEENS4_18smem_ptr_flag_bitsILi16EEENSR_INS5_IJNSA_ILi8EEESF_EEENS5_IJSF_SB_EEEEEEEvNS4_8identityESY_S18_vS19_EENS_8epilogue10collective18CollectiveEpilogueINS1B_23Sm100TmaWarpSpecializedILi3ELi2ELi32ELb1ELb0EEEJSG_NS5_IJNSR_ISE_SB_EENSR_INSA_ILi32EEESB_EEEEESH_SI_SH_SI_NS1B_6fusion15FusionCallbacksIS1F_NS1K_17LinearCombinationISH_fSH_fLNS_15FloatRoundStyleE2EEESG_S1J_JEEENS4_5SM1004TMEM4LOAD26SM100_TMEM_LOAD_32dp32b32xESY_NSZ_INS10_ILi2ELi4ELi3EEES13_NSR_INS5_IJS14_S1H_EEENS5_IJS1H_SB_EEEEEEENS4_39AutoVectorizingCopyWithAssumedAlignmentILi128EEENS4_14SM90_TMA_STOREES1Y_S20_S20_EEEvvEEEEvNT_6ParamsE --------------------------
	.section	.nv.info._ZN7cutlass13device_kernelINS_4gemm6kernel13GemmUniversalIN4cute5tupleIJiiiiEEENS1_10collective13CollectiveMmaINS1_35MainloopSm100TmaUmmaWarpSpecializedILi8ELi2ELi4ENS5_IJNS4_1CILi1EEESB_SB_EEEEENS5_IJNSA_ILi128EEENSA_ILi64EEESF_EEENS_6half_tENS5_IJlSB_lEEESH_SI_NS4_8TiledMMAINS4_8MMA_AtomIJNS4_20SM100_MMA_F16BF16_SSISH_SH_fLi128ELi64ELNS4_4UMMA5MajorE0ELSN_0ELNSM_7ScaleInE0ELSO_0EEEEEENS4_6LayoutISC_NS5_IJNSA_ILi0EEESS_SS_EEEEENS5_IJNS4_10UnderscoreESV_SV_EEEEENS4_13SM90_TMA_LOADENS4_14ComposedLayoutINS4_7SwizzleILi3ELi4ELi3EEENS4_18smem_ptr_flag_bitsILi16EEENSR_INS5_IJNSA_ILi8EEESF_EEENS5_IJSF_SB_EEEEEEEvNS4_8identityESY_S18_vS19_EENS_8epilogue10collective18CollectiveEpilogueINS1B_23Sm100TmaWarpSpecializedILi3ELi2ELi32ELb1ELb0EEEJSG_NS5_IJNSR_ISE_SB_EENSR_INSA_ILi32EEESB_EEEEESH_SI_SH_SI_NS1B_6fusion15FusionCallbacksIS1F_NS1K_17LinearCombinationISH_fSH_fLNS_15FloatRoundStyleE2EEESG_S1J_JEEENS4_5SM1004TMEM4LOAD26SM100_TMEM_LOAD_32dp32b32xESY_NSZ_INS10_ILi2ELi4ELi3EEES13_NSR_INS5_IJS14_S1H_EEENS5_IJS1H_SB_EEEEEEENS4_39AutoVectorizingCopyWithAssumedAlignmentILi128EEENS4_14SM90_TMA_STOREES1Y_S20_S20_EEEvvEEEEvNT_6ParamsE,"",@"SHT_CUDA_INFO"
	.sectionflags	@""
	.align	4


	//----- nvinfo : EIATTR_CUDA_API_VERSION
	.align		4
        /*0000*/ 	.byte	0x04, 0x37
        /*0002*/ 	.short	(.L_31 - .L_30)
.L_30:
        /*0004*/ 	.word	0x00000082


	//----- nvinfo : EIATTR_KPARAM_INFO
	.align		4
.L_31:
        /*0008*/ 	.byte	0x04, 0x17
        /*000a*/ 	.short	(.L_33 - .L_32)
.L_32:
        /*000c*/ 	.word	0x00000000
        /*0010*/ 	.short	0x0000
        /*0012*/ 	.short	0x0000
        /*0014*/ 	.byte	0x00, 0xf0, 0x01, 0x20


	//----- nvinfo : EIATTR_AT_ENTRY_FRAGMENTS
	.align		4
.L_33:
        /*0018*/ 	.byte	0x04, 0x4f
        /*001a*/ 	.short	(.L_35 - .L_34)


	//   ....[0]....
.L_34:
        /*001c*/ 	.word	0x00000006


	//----- nvinfo : EIATTR_RESERVED_SMEM_USED
	.align		4
.L_35:
        /*0020*/ 	.byte	0x01, 0x41
	.zero		2


	//----- nvinfo : EIATTR_SPARSE_MMA_MASK
	.align		4
        /*0024*/ 	.byte	0x03, 0x50
        /*0026*/ 	.short	0x0000


	//----- nvinfo : EIATTR_TCGEN05_1CTA_USED
	.align		4
        /*0028*/ 	.byte	0x01, 0x51
	.zero		2


	//----- nvinfo : EIATTR_MAXREG_COUNT
	.align		4
        /*002c*/ 	.byte	0x03, 0x1b
        /*002e*/ 	.short	0x00ff


	//----- nvinfo : EIATTR_NUM_BARRIERS
	.align		4
        /*0030*/ 	.byte	0x02, 0x4c
        /*0032*/ 	.byte	0x07
	.zero		1


	//----- nvinfo : EIATTR_EXTERNS
	.align		4
        /*0034*/ 	.byte	0x04, 0x0f
        /*0036*/ 	.short	(.L_37 - .L_36)


	//   ....[0]....
	.align		4
.L_36:
        /*0038*/ 	.word	index@(__assertfail)


	//----- nvinfo : EIATTR_MERCURY_ISA_VERSION
	.align		4
.L_37:
        /*003c*/ 	.byte	0x03, 0x5f
        /*003e*/ 	.short	0x0101


	//----- nvinfo : EIATTR_INT_WARP_WIDE_INSTR_OFFSETS
	.align		4
        /*0040*/ 	.byte	0x04, 0x31
        /*0042*/ 	.short	(.L_39 - .L_38)


	//   ....[0]....
.L_38:
        /*0044*/ 	.word	0x00001e40


	//   ....[1]....
        /*0048*/ 	.word	0x00003ac0


	//   ....[2]....
        /*004c*/ 	.word	0x00003af0


	//   ....[3]....
        /*0050*/ 	.word	0x00003b40


	//   ....[4]....
        /*0054*/ 	.word	0x00004430


	//   ....[5]....
        /*0058*/ 	.word	0x00004450


	//   ....[6]....
        /*005c*/ 	.word	0x00004720


	//   ....[7]....
        /*0060*/ 	.word	0x00004850


	//----- nvinfo : EIATTR_COOP_GROUP_MASK_REGIDS
	.align		4
.L_39:
        /*0064*/ 	.byte	0x04, 0x29
        /*0066*/ 	.short	(.L_41 - .L_40)


	//   ....[0]....
.L_40:
        /*0068*/ 	.word	0xffffffff


	//   ....[1]....
        /*006c*/ 	.word	0xffffffff


	//   ....[2]....
        /*0070*/ 	.word	0xffffffff


	//   ....[3]....
        /*0074*/ 	.word	0xffffffff


	//   ....[4]....
        /*0078*/ 	.word	0xffffffff


	//   ....[5]....
        /*007c*/ 	.word	0xffffffff


	//   ....[6]....
        /*0080*/ 	.word	0xffffffff


	//   ....[7]....
        /*0084*/ 	.word	0xffffffff


	//   ....[8]....
        /*0088*/ 	.word	0xffffffff


	//   ....[9]....
        /*008c*/ 	.word	0xffffffff


	//   ....[10]....
        /*0090*/ 	.word	0xffffffff


	//   ....[11]....
        /*0094*/ 	.word	0xffffffff


	//   ....[12]....
        /*0098*/ 	.word	0xffffffff


	//----- nvinfo : EIATTR_COOP_GROUP_INSTR_OFFSETS
	.align		4
.L_41:
        /*009c*/ 	.byte	0x04, 0x28
        /*009e*/ 	.short	(.L_43 - .L_42)


	//   ....[0]....
.L_42:
        /*00a0*/ 	.word	0x00000090


	//   ....[1]....
        /*00a4*/ 	.word	0x000004d0


	//   ....[2]....
        /*00a8*/ 	.word	0x000006c0


	//   ....[3]....
        /*00ac*/ 	.word	0x00000840


	//   ....[4]....
        /*00b0*/ 	.word	0x00000940


	//   ....[5]....
        /*00b4*/ 	.word	0x00000ab0


	//   ....[6]....
        /*00b8*/ 	.word	0x00000c50


	//   ....[7]....
        /*00bc*/ 	.word	0x00001d20


	//   ....[8]....
        /*00c0*/ 	.word	0x00002d40


	//   ....[9]....
        /*00c4*/ 	.word	0x00002f50


	//   ....[10]....
        /*00c8*/ 	.word	0x00002f80


	//   ....[11]....
        /*00cc*/ 	.word	0x000039b0


	//   ....[12]....
        /*00d0*/ 	.word	0x00003be0


	//----- nvinfo : EIATTR_VRC_CTA_INIT_COUNT
	.align		4
.L_43:
        /*00d4*/ 	.byte	0x02, 0x4a
        /*00d6*/ 	.byte	0x80
	.zero		1


	//----- nvinfo : EIATTR_SYSCALL_OFFSETS
	.align		4
        /*00d8*/ 	.byte	0x04, 0x46
        /*00da*/ 	.short	(.L_45 - .L_44)


	//   ....[0]....
.L_44:
        /*00dc*/ 	.word	0x00005400


	//   ....[1]....
        /*00e0*/ 	.word	0x000054f0


	//   ....[2]....
        /*00e4*/ 	.word	0x00005d30


	//   ....[3]....
        /*00e8*/ 	.word	0x000069e0


	//----- nvinfo : EIATTR_MBARRIER_INSTR_OFFSETS
	.align		4
.L_45:
        /*00ec*/ 	.byte	0x04, 0x39
        /*00ee*/ 	.short	(.L_47 - .L_46)


	//   ....[0]....
.L_46:
        /*00f0*/ 	.word	0x000005b0
        /*00f4*/ 	.word	0x000000ff
        /*00f8*/ 	.word	0x00000000
        /*00fc*/ 	.short	0x0100
        /*00fe*/ 	.byte	0x05
	.zero		1


	//   ....[1]....
        /*0100*/ 	.word	0x000005c0
        /*0104*/ 	.word	0x000000ff
        /*0108*/ 	.word	0x00000040
        /*010c*/ 	.short	0x0100
        /*010e*/ 	.byte	0x05
	.zero		1


	//   ....[2]....
        /*0110*/ 	.word	0x000005d0
        /*0114*/ 	.word	0x000000ff
        /*0118*/ 	.word	0x00000008
        /*011c*/ 	.short	0x0100
        /*011e*/ 	.byte	0x05
	.zero		1


	//   ....[3]....
        /*0120*/ 	.word	0x000005e0
        /*0124*/ 	.word	0x000000ff
        /*0128*/ 	.word	0x00000048
        /*012c*/ 	.short	0x0100
        /*012e*/ 	.byte	0x05
	.zero		1


	//   ....[4]....
        /*0130*/ 	.word	0x000005f0
        /*0134*/ 	.word	0x000000ff
        /*0138*/ 	.word	0x00000010
        /*013c*/ 	.short	0x0100
        /*013e*/ 	.byte	0x05
	.zero		1


	//   ....[5]....
        /*0140*/ 	.word	0x00000600
        /*0144*/ 	.word	0x000000ff
        /*0148*/ 	.word	0x00000050
        /*014c*/ 	.short	0x0100
        /*014e*/ 	.byte	0x05
	.zero		1


	//   ....[6]....
        /*0150*/ 	.word	0x00000610
        /*0154*/ 	.word	0x000000ff
        /*0158*/ 	.word	0x00000018
        /*015c*/ 	.short	0x0100
        /*015e*/ 	.byte	0x05
	.zero		1


	//   ....[7]....
        /*0160*/ 	.word	0x00000620
        /*0164*/ 	.word	0x000000ff
        /*0168*/ 	.word	0x00000058
        /*016c*/ 	.short	0x0100
        /*016e*/ 	.byte	0x05
	.zero		1


	//   ....[8]....
        /*0170*/ 	.word	0x00000630
        /*0174*/ 	.word	0x000000ff
        /*0178*/ 	.word	0x00000020
        /*017c*/ 	.short	0x0100
        /*017e*/ 	.byte	0x05
	.zero		1


	//   ....[9]....
        /*0180*/ 	.word	0x00000640
        /*0184*/ 	.word	0x000000ff
        /*0188*/ 	.word	0x00000060
        /*018c*/ 	.short	0x0100
        /*018e*/ 	.byte	0x05
	.zero		1


	//   ....[10]....
        /*0190*/ 	.word	0x00000650
        /*0194*/ 	.word	0x000000ff
        /*0198*/ 	.word	0x00000028
        /*019c*/ 	.short	0x0100
        /*019e*/ 	.byte	0x05
	.zero		1


	//   ....[11]....
        /*01a0*/ 	.word	0x00000660
        /*01a4*/ 	.word	0x000000ff
        /*01a8*/ 	.word	0x00000068
        /*01ac*/ 	.short	0x0100
        /*01ae*/ 	.byte	0x05
	.zero		1


	//   ....[12]....
        /*01b0*/ 	.word	0x00000670
        /*01b4*/ 	.word	0x000000ff
        /*01b8*/ 	.word	0x00000030
        /*01bc*/ 	.short	0x0100
        /*01be*/ 	.byte	0x05
	.zero		1


	//   ....[13]....
        /*01c0*/ 	.word	0x00000680
        /*01c4*/ 	.word	0x000000ff
        /*01c8*/ 	.word	0x00000070
        /*01cc*/ 	.short	0x0100
        /*01ce*/ 	.byte	0x05
	.zero		1


	//   ....[14]....
        /*01d0*/ 	.word	0x00000690
        /*01d4*/ 	.word	0x000000ff
        /*01d8*/ 	.word	0x00000038
        /*01dc*/ 	.short	0x0100
        /*01de*/ 	.byte	0x05
	.zero		1


	//   ....[15]....
        /*01e0*/ 	.word	0x000006a0
        /*01e4*/ 	.word	0x000000ff
        /*01e8*/ 	.word	0x00000078
        /*01ec*/ 	.short	0x0100
        /*01ee*/ 	.byte	0x05
	.zero		1


	//   ....[16]....
        /*01f0*/ 	.word	0x000007d0
        /*01f4*/ 	.word	0x000000ff
        /*01f8*/ 	.word	0x00000080
        /*01fc*/ 	.short	0x0100
        /*01fe*/ 	.byte	0x07
	.zero		1


	//   ....[17]....
        /*0200*/ 	.word	0x000007e0
        /*0204*/ 	.word	0x000000ff
        /*0208*/ 	.word	0x00000098
        /*020c*/ 	.short	0x0100
        /*020e*/ 	.byte	0x07
	.zero		1


	//   ....[18]....
        /*0210*/ 	.word	0x000007f0
        /*0214*/ 	.word	0x000000ff
        /*0218*/ 	.word	0x00000088
        /*021c*/ 	.short	0x0100
        /*021e*/ 	.byte	0x07
	.zero		1


	//   ....[19]....
        /*0220*/ 	.word	0x00000800
        /*0224*/ 	.word	0x000000ff
        /*0228*/ 	.word	0x000000a0
        /*022c*/ 	.short	0x0100
        /*022e*/ 	.byte	0x07
	.zero		1


	//   ....[20]....
        /*0230*/ 	.word	0x00000810
        /*0234*/ 	.word	0x000000ff
        /*0238*/ 	.word	0x00000090
        /*023c*/ 	.short	0x0100
        /*023e*/ 	.byte	0x07
	.zero		1


	//   ....[21]....
        /*0240*/ 	.word	0x00000820
        /*0244*/ 	.word	0x000000ff
        /*0248*/ 	.word	0x000000a8
        /*024c*/ 	.short	0x0100
        /*024e*/ 	.byte	0x07
	.zero		1


	//   ....[22]....
        /*0250*/ 	.word	0x00000910
        /*0254*/ 	.word	0x000000ff
        /*0258*/ 	.word	0x000000b0
        /*025c*/ 	.short	0x0100
        /*025e*/ 	.byte	0x05
	.zero		1


	//   ....[23]....
        /*0260*/ 	.word	0x00000920
        /*0264*/ 	.word	0x000000ff
        /*0268*/ 	.word	0x000000b8
        /*026c*/ 	.short	0x0100
        /*026e*/ 	.byte	0x05
	.zero		1


	//   ....[24]....
        /*0270*/ 	.word	0x00000a60
        /*0274*/ 	.word	0x000000ff
        /*0278*/ 	.word	0x000000c0
        /*027c*/ 	.short	0x0100
        /*027e*/ 	.byte	0x05
	.zero		1


	//   ....[25]....
        /*0280*/ 	.word	0x00000a70
        /*0284*/ 	.word	0x000000ff
        /*0288*/ 	.word	0x000000d0
        /*028c*/ 	.short	0x0100
        /*028e*/ 	.byte	0x05
	.zero		1


	//   ....[26]....
        /*0290*/ 	.word	0x00000a80
        /*0294*/ 	.word	0x000000ff
        /*0298*/ 	.word	0x000000c8
        /*029c*/ 	.short	0x0100
        /*029e*/ 	.byte	0x05
	.zero		1


	//   ....[27]....
        /*02a0*/ 	.word	0x00000a90
        /*02a4*/ 	.word	0x000000ff
        /*02a8*/ 	.word	0x000000d8
        /*02ac*/ 	.short	0x0100
        /*02ae*/ 	.byte	0x05
	.zero		1


	//   ....[28]....
        /*02b0*/ 	.word	0x00000bc0
        /*02b4*/ 	.word	0x000000ff
        /*02b8*/ 	.word	0x000000e0
        /*02bc*/ 	.short	0x0100
        /*02be*/ 	.byte	0x07
	.zero		1


	//   ....[29]....
        /*02c0*/ 	.word	0x00000bd0
        /*02c4*/ 	.word	0x000000ff
        /*02c8*/ 	.word	0x00000100
        /*02cc*/ 	.short	0x0100
        /*02ce*/ 	.byte	0x07
	.zero		1


	//   ....[30]....
        /*02d0*/ 	.word	0x00000be0
        /*02d4*/ 	.word	0x000000ff
        /*02d8*/ 	.word	0x000000e8
        /*02dc*/ 	.short	0x0100
        /*02de*/ 	.byte	0x07
	.zero		1


	//   ....[31]....
        /*02e0*/ 	.word	0x00000bf0
        /*02e4*/ 	.word	0x000000ff
        /*02e8*/ 	.word	0x00000108
        /*02ec*/ 	.short	0x0100
        /*02ee*/ 	.byte	0x07
	.zero		1


	//   ....[32]....
        /*02f0*/ 	.word	0x00000c00
        /*02f4*/ 	.word	0x000000ff
        /*02f8*/ 	.word	0x000000f0
        /*02fc*/ 	.short	0x0100
        /*02fe*/ 	.byte	0x07
	.zero		1


	//   ....[33]....
        /*0300*/ 	.word	0x00000c10
        /*0304*/ 	.word	0x000000ff
        /*0308*/ 	.word	0x00000110
        /*030c*/ 	.short	0x0100
        /*030e*/ 	.byte	0x07
	.zero		1


	//   ....[34]....
        /*0310*/ 	.word	0x00000c20
        /*0314*/ 	.word	0x000000ff
        /*0318*/ 	.word	0x000000f8
        /*031c*/ 	.short	0x0100
        /*031e*/ 	.byte	0x07
	.zero		1


	//   ....[35]....
        /*0320*/ 	.word	0x00000c30
        /*0324*/ 	.word	0x000000ff
        /*0328*/ 	.word	0x00000118
        /*032c*/ 	.short	0x0100
        /*032e*/ 	.byte	0x07
	.zero		1


	//   ....[36]....
        /*0330*/ 	.word	0x00000d20
        /*0334*/ 	.word	0x000000ff
        /*0338*/ 	.word	0x00000120
        /*033c*/ 	.short	0x0100
        /*033e*/ 	.byte	0x05
	.zero		1


	//   ....[37]....
        /*0340*/ 	.word	0x00000d30
        /*0344*/ 	.word	0x000000ff
        /*0348*/ 	.word	0x00000130
        /*034c*/ 	.short	0x0100
        /*034e*/ 	.byte	0x05
	.zero		1


	//   ....[38]....
        /*0350*/ 	.word	0x00000d40
        /*0354*/ 	.word	0x000000ff
        /*0358*/ 	.word	0x00000128
        /*035c*/ 	.short	0x0100
        /*035e*/ 	.byte	0x05
	.zero		1


	//   ....[39]....
        /*0360*/ 	.word	0x00000d50
        /*0364*/ 	.word	0x000000ff
        /*0368*/ 	.word	0x00000138
        /*036c*/ 	.short	0x0100
        /*036e*/ 	.byte	0x05
	.zero		1


	//   ....[40]....
        /*0370*/ 	.word	0x00001620
        /*0374*/ 	.word	0x00000002
        /*0378*/ 	.word	0x00000130
        /*037c*/ 	.short	0x010a
        /*037e*/ 	.byte	0xff
	.zero		1


	//   ....[41]....
        /*0380*/ 	.word	0x00001650
        /*0384*/ 	.word	0x00000002
        /*0388*/ 	.word	0x00000120
        /*038c*/ 	.short	0x0101
        /*038e*/ 	.byte	0xff
	.zero		1


	//   ....[42]....
        /*0390*/ 	.word	0x00001720
        /*0394*/ 	.word	0x000000ff
        /*0398*/ 	.word	0x00000040
        /*039c*/ 	.short	0x010a
        /*039e*/ 	.byte	0x08
	.zero		1


	//   ....[43]....
        /*03a0*/ 	.word	0x000017c0
        /*03a4*/ 	.word	0x000000ff
        /*03a8*/ 	.word	0x00000040
        /*03ac*/ 	.short	0x010a
        /*03ae*/ 	.byte	0x21
	.zero		1


	//   ....[44]....
        /*03b0*/ 	.word	0x00001910
        /*03b4*/ 	.word	0x000000ff
        /*03b8*/ 	.word	0x00000040
        /*03bc*/ 	.short	0x010a
        /*03be*/ 	.byte	0x08
	.zero		1


	//   ....[45]....
        /*03c0*/ 	.word	0x00001a20
        /*03c4*/ 	.word	0x000000ff
        /*03c8*/ 	.word	0x000000b8
        /*03cc*/ 	.short	0x0101
        /*03ce*/ 	.byte	0x04
	.zero		1


	//   ....[46]....
        /*03d0*/ 	.word	0x00001a40
        /*03d4*/ 	.word	0x000000ff
        /*03d8*/ 	.word	0x00000040
        /*03dc*/ 	.short	0x010a
        /*03de*/ 	.byte	0x08
	.zero		1


	//   ....[47]....
        /*03e0*/ 	.word	0x00001ac0
        /*03e4*/ 	.word	0x000000ff
        /*03e8*/ 	.word	0x00000040
        /*03ec*/ 	.short	0x010a
        /*03ee*/ 	.byte	0x11
	.zero		1


	//   ....[48]....
        /*03f0*/ 	.word	0x00001c10
        /*03f4*/ 	.word	0x000000ff
        /*03f8*/ 	.word	0x00000040
        /*03fc*/ 	.short	0x010a
        /*03fe*/ 	.byte	0x08
	.zero		1


	//   ....[49]....
        /*0400*/ 	.word	0x00001d50
        /*0404*/ 	.word	0x00000002
        /*0408*/ 	.word	0x000000c0
        /*040c*/ 	.short	0x010a
        /*040e*/ 	.byte	0xff
	.zero		1


	//   ....[50]....
        /*0410*/ 	.word	0x00001e10
        /*0414*/ 	.word	0x00000002
        /*0418*/ 	.word	0x00000000
        /*041c*/ 	.short	0x0101
        /*041e*/ 	.byte	0xff
	.zero		1


	//   ....[51]....
        /*0420*/ 	.word	0x00002370
        /*0424*/ 	.word	0x000000ff
        /*0428*/ 	.word	0x00000000
        /*042c*/ 	.short	0x010a
        /*042e*/ 	.byte	0x05
	.zero		1


	//   ....[52]....
        /*0430*/ 	.word	0x00002400
        /*0434*/ 	.word	0x000000ff
        /*0438*/ 	.word	0x00000000
        /*043c*/ 	.short	0x010a
        /*043e*/ 	.byte	0x05
	.zero		1


	//   ....[53]....
        /*0440*/ 	.word	0x00002490
        /*0444*/ 	.word	0x000000ff
        /*0448*/ 	.word	0x00000000
        /*044c*/ 	.short	0x010a
        /*044e*/ 	.byte	0x05
	.zero		1


	//   ....[54]....
        /*0450*/ 	.word	0x00002520
        /*0454*/ 	.word	0x000000ff
        /*0458*/ 	.word	0x00000000
        /*045c*/ 	.short	0x010a
        /*045e*/ 	.byte	0x05
	.zero		1


	//   ....[55]....
        /*0460*/ 	.word	0x000025b0
        /*0464*/ 	.word	0x000000ff
        /*0468*/ 	.word	0x00000000
        /*046c*/ 	.short	0x010a
        /*046e*/ 	.byte	0x05
	.zero		1


	//   ....[56]....
        /*0470*/ 	.word	0x00002640
        /*0474*/ 	.word	0x000000ff
        /*0478*/ 	.word	0x00000000
        /*047c*/ 	.short	0x010a
        /*047e*/ 	.byte	0x05
	.zero		1


	//   ....[57]....
        /*0480*/ 	.word	0x000026d0
        /*0484*/ 	.word	0x000000ff
        /*0488*/ 	.word	0x00000000
        /*048c*/ 	.short	0x010a
        /*048e*/ 	.byte	0x05
	.zero		1


	//   ....[58]....
        /*0490*/ 	.word	0x00002770
        /*0494*/ 	.word	0x00000000
        /*0498*/ 	.word	0x00000000
        /*049c*/ 	.short	0x010a
        /*049e*/ 	.byte	0xff
	.zero		1


	//   ....[59]....
        /*04a0*/ 	.word	0x00002890
        /*04a4*/ 	.word	0x00000000
        /*04a8*/ 	.word	0x00000120
        /*04ac*/ 	.short	0x010a
        /*04ae*/ 	.byte	0xff
	.zero		1


	//   ....[60]....
        /*04b0*/ 	.word	0x00002900
        /*04b4*/ 	.word	0x00000000
        /*04b8*/ 	.word	0x00000000
        /*04bc*/ 	.short	0x0101
        /*04be*/ 	.byte	0xff
	.zero		1


	//   ....[61]....
        /*04c0*/ 	.word	0x00002920
        /*04c4*/ 	.word	0x000000ff
        /*04c8*/ 	.word	0x000000d0
        /*04cc*/ 	.short	0x010a
        /*04ce*/ 	.byte	0x05
	.zero		1


	//   ....[62]....
        /*04d0*/ 	.word	0x00002a40
        /*04d4*/ 	.word	0x00000000
        /*04d8*/ 	.word	0x000000c0
        /*04dc*/ 	.short	0x010a
        /*04de*/ 	.byte	0xff
	.zero		1


	//   ....[63]....
        /*04e0*/ 	.word	0x00002b40
        /*04e4*/ 	.word	0x00000000
        /*04e8*/ 	.word	0x00000000
        /*04ec*/ 	.short	0x0101
        /*04ee*/ 	.byte	0xff
	.zero		1


	//   ....[64]....
        /*04f0*/ 	.word	0x00002bd0
        /*04f4*/ 	.word	0x000000ff
        /*04f8*/ 	.word	0x000000d0
        /*04fc*/ 	.short	0x0106
        /*04fe*/ 	.byte	0x05
	.zero		1


	//   ....[65]....
        /*0500*/ 	.word	0x00002bf0
        /*0504*/ 	.word	0x000000ff
        /*0508*/ 	.word	0x000000d0
        /*050c*/ 	.short	0x010a
        /*050e*/ 	.byte	0x05
	.zero		1


	//   ....[66]....
        /*0510*/ 	.word	0x00002c80
        /*0514*/ 	.word	0x000000ff
        /*0518*/ 	.word	0x000000d0
        /*051c*/ 	.short	0x0106
        /*051e*/ 	.byte	0x04
	.zero		1


	//   ....[67]....
        /*0520*/ 	.word	0x00002cc0
        /*0524*/ 	.word	0x00000000
        /*0528*/ 	.word	0x000000d0
        /*052c*/ 	.short	0x010a
        /*052e*/ 	.byte	0xff
	.zero		1


	//   ....[68]....
        /*0530*/ 	.word	0x00003200
        /*0534*/ 	.word	0x00000000
        /*0538*/ 	.word	0x000000c0
        /*053c*/ 	.short	0x010a
        /*053e*/ 	.byte	0xff
	.zero		1


	//   ....[69]....
        /*0540*/ 	.word	0x00003310
        /*0544*/ 	.word	0x00000003
        /*0548*/ 	.word	0x00000000
        /*054c*/ 	.short	0x0101
        /*054e*/ 	.byte	0xff
	.zero		1


	//   ....[70]....
        /*0550*/ 	.word	0x00003320
        /*0554*/ 	.word	0x000000ff
        /*0558*/ 	.word	0x00000000
        /*055c*/ 	.short	0x010a
        /*055e*/ 	.byte	0x06
	.zero		1


	//   ....[71]....
        /*0560*/ 	.word	0x00003340
        /*0564*/ 	.word	0x000000ff
        /*0568*/ 	.word	0x00000100
        /*056c*/ 	.short	0x010a
        /*056e*/ 	.byte	0x07
	.zero		1


	//   ....[72]....
        /*0570*/ 	.word	0x00003410
        /*0574*/ 	.word	0x000000ff
        /*0578*/ 	.word	0x00000000
        /*057c*/ 	.short	0x010a
        /*057e*/ 	.byte	0x06
	.zero		1


	//   ....[73]....
        /*0580*/ 	.word	0x00003540
        /*0584*/ 	.word	0x000000ff
        /*0588*/ 	.word	0x00000000
        /*058c*/ 	.short	0x010a
        /*058e*/ 	.byte	0x1a
	.zero		1


	//   ....[74]....
        /*0590*/ 	.word	0x000037e0
        /*0594*/ 	.word	0x000000ff
        /*0598*/ 	.word	0x00000000
        /*059c*/ 	.short	0x010a
        /*059e*/ 	.byte	0x06
	.zero		1


	//   ....[75]....
        /*05a0*/ 	.word	0x00003870
        /*05a4*/ 	.word	0x000000ff
        /*05a8*/ 	.word	0x00000000
        /*05ac*/ 	.short	0x010a
        /*05ae*/ 	.byte	0x06
	.zero		1


	//   ....[76]....
        /*05b0*/ 	.word	0x00003900
        /*05b4*/ 	.word	0x000000ff
        /*05b8*/ 	.word	0x00000000
        /*05bc*/ 	.short	0x010a
        /*05be*/ 	.byte	0x06
	.zero		1


	//   ....[77]....
        /*05c0*/ 	.word	0x00003990
        /*05c4*/ 	.word	0x000000ff
        /*05c8*/ 	.word	0x00000000
        /*05cc*/ 	.short	0x010a
        /*05ce*/ 	.byte	0x07
	.zero		1


	//   ....[78]....
        /*05d0*/ 	.word	0x00003dd0
        /*05d4*/ 	.word	0x00000000
        /*05d8*/ 	.word	0x000000c0
        /*05dc*/ 	.short	0x010a
        /*05de*/ 	.byte	0xff
	.zero		1


	//   ....[79]....
        /*05e0*/ 	.word	0x00003e90
        /*05e4*/ 	.word	0x00000000
        /*05e8*/ 	.word	0x00000000
        /*05ec*/ 	.short	0x0101
        /*05ee*/ 	.byte	0xff
	.zero		1


	//   ....[80]....
        /*05f0*/ 	.word	0x000041b0
        /*05f4*/ 	.word	0x000000ff
        /*05f8*/ 	.word	0x000000b8
        /*05fc*/ 	.short	0x010a
        /*05fe*/ 	.byte	0x07
	.zero		1


	//   ....[81]....
        /*0600*/ 	.word	0x000043d0
        /*0604*/ 	.word	0x000000ff
        /*0608*/ 	.word	0x00000098
        /*060c*/ 	.short	0x010a
        /*060e*/ 	.byte	0x0f
	.zero		1


	//   ....[82]....
        /*0610*/ 	.word	0x000045d0
        /*0614*/ 	.word	0x000000ff
        /*0618*/ 	.word	0x00000080
        /*061c*/ 	.short	0x010b
        /*061e*/ 	.byte	0x0f
	.zero		1


	//   ....[83]....
        /*0620*/ 	.word	0x00004620
        /*0624*/ 	.word	0x000000ff
        /*0628*/ 	.word	0x00000000
        /*062c*/ 	.short	0x0101
        /*062e*/ 	.byte	0x10
	.zero		1


	//   ....[84]....
        /*0630*/ 	.word	0x00004660
        /*0634*/ 	.word	0x000000ff
        /*0638*/ 	.word	0x00000098
        /*063c*/ 	.short	0x010a
        /*063e*/ 	.byte	0x0d
	.zero		1


	//   ....[85]....
        /*0640*/ 	.word	0x000048a0
        /*0644*/ 	.word	0x000000ff
        /*0648*/ 	.word	0x00000080
        /*064c*/ 	.short	0x010b
        /*064e*/ 	.byte	0x0d
	.zero		1


	//   ....[86]....
        /*0650*/ 	.word	0x00004910
        /*0654*/ 	.word	0x000000ff
        /*0658*/ 	.word	0x00000000
        /*065c*/ 	.short	0x0101
        /*065e*/ 	.byte	0x0f
	.zero		1


	//   ....[87]....
        /*0660*/ 	.word	0x00004960
        /*0664*/ 	.word	0x000000ff
        /*0668*/ 	.word	0x00000000
        /*066c*/ 	.short	0x010a
        /*066e*/ 	.byte	0x04
	.zero		1


	//   ....[88]....
        /*0670*/ 	.word	0x000049f0
        /*0674*/ 	.word	0x000000ff
        /*0678*/ 	.word	0x00000000
        /*067c*/ 	.short	0x010a
        /*067e*/ 	.byte	0x04
	.zero		1


	//   ....[89]....
        /*0680*/ 	.word	0x00004a90
        /*0684*/ 	.word	0x00000000
        /*0688*/ 	.word	0x00000000
        /*068c*/ 	.short	0x010a
        /*068e*/ 	.byte	0xff
	.zero		1


	//   ....[90]....
        /*0690*/ 	.word	0x00004dd0
        /*0694*/ 	.word	0x00000000
        /*0698*/ 	.word	0x000000c0
        /*069c*/ 	.short	0x010a
        /*069e*/ 	.byte	0xff
	.zero		1


	//   ....[91]....
        /*06a0*/ 	.word	0x00004ee0
        /*06a4*/ 	.word	0x00000000
        /*06a8*/ 	.word	0x00000000
        /*06ac*/ 	.short	0x0101
        /*06ae*/ 	.byte	0xff
	.zero		1


	//   ....[92]....
        /*06b0*/ 	.word	0x00005980
        /*06b4*/ 	.word	0x00000000
        /*06b8*/ 	.word	0x00000080
        /*06bc*/ 	.short	0x010a
        /*06be*/ 	.byte	0xff
	.zero		1


	//   ....[93]....
        /*06c0*/ 	.word	0x000059f0
        /*06c4*/ 	.word	0x00000049
        /*06c8*/ 	.word	0x000000e0
        /*06cc*/ 	.short	0x010a
        /*06ce*/ 	.byte	0xff
	.zero		1


	//   ....[94]....
        /*06d0*/ 	.word	0x00005ae0
        /*06d4*/ 	.word	0x00000000
        /*06d8*/ 	.word	0x00000080
        /*06dc*/ 	.short	0x010a
        /*06de*/ 	.byte	0xff
	.zero		1


	//   ....[95]....
        /*06e0*/ 	.word	0x00005c10
        /*06e4*/ 	.word	0x00000049
        /*06e8*/ 	.word	0x000000e0
        /*06ec*/ 	.short	0x010a
        /*06ee*/ 	.byte	0xff
	.zero		1


	//   ....[96]....
        /*06f0*/ 	.word	0x00006720
        /*06f4*/ 	.word	0x00000000
        /*06f8*/ 	.word	0x00000000
        /*06fc*/ 	.short	0x0101
        /*06fe*/ 	.byte	0xff
	.zero		1


	//   ....[97]....
        /*0700*/ 	.word	0x00006730
        /*0704*/ 	.word	0x00000002
        /*0708*/ 	.word	0x00000080
        /*070c*/ 	.short	0x010a
        /*070e*/ 	.byte	0xff
	.zero		1


	//   ....[98]....
        /*0710*/ 	.word	0x00006800
        /*0714*/ 	.word	0x00000002
        /*0718*/ 	.word	0x00000080
        /*071c*/ 	.short	0x010a
        /*071e*/ 	.byte	0xff
	.zero		1


	//   ....[99]....
        /*0720*/ 	.word	0x00006b50
        /*0724*/ 	.word	0x000000ff
        /*0728*/ 	.word	0x00000000
        /*072c*/ 	.short	0x0101
        /*072e*/ 	.byte	0x05
	.zero		1


	//   ....[100]....
        /*0730*/ 	.word	0x000074a0
        /*0734*/ 	.word	0x00000000
        /*0738*/ 	.word	0x00000000
        /*073c*/ 	.short	0x0101
        /*073e*/ 	.byte	0xff
	.zero		1


	//   ....[101]....
        /*0740*/ 	.word	0x00007710
        /*0744*/ 	.word	0x000000ff
        /*0748*/ 	.word	0x00000000
        /*074c*/ 	.short	0x0101
        /*074e*/ 	.byte	0x04
	.zero		1


	//   ....[102]....
        /*0750*/ 	.word	0x00007730
        /*0754*/ 	.word	0x00000002
        /*0758*/ 	.word	0x00000130
        /*075c*/ 	.short	0x010a
        /*075e*/ 	.byte	0xff
	.zero		1


	//   ....[103]....
        /*0760*/ 	.word	0x00007790
        /*0764*/ 	.word	0x00000002
        /*0768*/ 	.word	0x00000040
        /*076c*/ 	.short	0x010a
        /*076e*/ 	.byte	0xff
	.zero		1


	//   ....[104]....
        /*0770*/ 	.word	0x000077f0
        /*0774*/ 	.word	0x00000002
        /*0778*/ 	.word	0x00000040
        /*077c*/ 	.short	0x010a
        /*077e*/ 	.byte	0xff
	.zero		1


	//   ....[105]....
        /*0780*/ 	.word	0x00007840
        /*0784*/ 	.word	0x00000002
        /*0788*/ 	.word	0x000000c0
        /*078c*/ 	.short	0x010a
        /*078e*/ 	.byte	0xff
	.zero		1


	//   ....[106]....
        /*0790*/ 	.word	0x000078a0
        /*0794*/ 	.word	0x00000000
        /*0798*/ 	.word	0x00000000
        /*079c*/ 	.short	0x010a
        /*079e*/ 	.byte	0xff
	.zero		1


	//   ....[107]....
        /*07a0*/ 	.word	0x00007900
        /*07a4*/ 	.word	0x00000000
        /*07a8*/ 	.word	0x00000000
        /*07ac*/ 	.short	0x010a
        /*07ae*/ 	.byte	0xff
	.zero		1


	//   ....[108]....
        /*07b0*/ 	.word	0x00007960
        /*07b4*/ 	.word	0x00000000
        /*07b8*/ 	.word	0x00000000
        /*07bc*/ 	.short	0x010a
        /*07be*/ 	.byte	0xff
	.zero		1


	//   ....[109]....
        /*07c0*/ 	.word	0x000079c0
        /*07c4*/ 	.word	0x00000000
        /*07c8*/ 	.word	0x00000000
        /*07cc*/ 	.short	0x010a
        /*07ce*/ 	.byte	0xff
	.zero		1


	//   ....[110]....
        /*07d0*/ 	.word	0x00007a20
        /*07d4*/ 	.word	0x00000000
        /*07d8*/ 	.word	0x00000000
        /*07dc*/ 	.short	0x010a
        /*07de*/ 	.byte	0xff
	.zero		1


	//   ....[111]....
        /*07e0*/ 	.word	0x00007a80
        /*07e4*/ 	.word	0x00000000
        /*07e8*/ 	.word	0x00000000
        /*07ec*/ 	.short	0x010a
        /*07ee*/ 	.byte	0xff
	.zero		1


	//   ....[112]....
        /*07f0*/ 	.word	0x00007ae0
        /*07f4*/ 	.word	0x00000000
        /*07f8*/ 	.word	0x00000000
        /*07fc*/ 	.short	0x010a
        /*07fe*/ 	.byte	0xff
	.zero		1


	//   ....[113]....
        /*0800*/ 	.word	0x00007b30
        /*0804*/ 	.word	0x00000000
        /*0808*/ 	.word	0x00000120
        /*080c*/ 	.short	0x010a
        /*080e*/ 	.byte	0xff
	.zero		1


	//   ....[114]....
        /*0810*/ 	.word	0x00007b90
        /*0814*/ 	.word	0x00000000
        /*0818*/ 	.word	0x000000d0
        /*081c*/ 	.short	0x010a
        /*081e*/ 	.byte	0xff
	.zero		1


	//   ....[115]....
        /*0820*/ 	.word	0x00007be0
        /*0824*/ 	.word	0x00000000
        /*0828*/ 	.word	0x000000c0
        /*082c*/ 	.short	0x010a
        /*082e*/ 	.byte	0xff
	.zero		1


	//   ....[116]....
        /*0830*/ 	.word	0x00007c40
        /*0834*/ 	.word	0x00000000
        /*0838*/ 	.word	0x000000d0
        /*083c*/ 	.short	0x010a
        /*083e*/ 	.byte	0xff
	.zero		1


	//   ....[117]....
        /*0840*/ 	.word	0x00007c90
        /*0844*/ 	.word	0x00000000
        /*0848*/ 	.word	0x000000c0
        /*084c*/ 	.short	0x010a
        /*084e*/ 	.byte	0xff
	.zero		1


	//   ....[118]....
        /*0850*/ 	.word	0x00007cf0
        /*0854*/ 	.word	0x00000002
        /*0858*/ 	.word	0x00000100
        /*085c*/ 	.short	0x010a
        /*085e*/ 	.byte	0xff
	.zero		1


	//   ....[119]....
        /*0860*/ 	.word	0x00007d50
        /*0864*/ 	.word	0x00000000
        /*0868*/ 	.word	0x00000000
        /*086c*/ 	.short	0x010a
        /*086e*/ 	.byte	0xff
	.zero		1


	//   ....[120]....
        /*0870*/ 	.word	0x00007db0
        /*0874*/ 	.word	0x00000000
        /*0878*/ 	.word	0x00000000
        /*087c*/ 	.short	0x010a
        /*087e*/ 	.byte	0xff
	.zero		1


	//   ....[121]....
        /*0880*/ 	.word	0x00007e10
        /*0884*/ 	.word	0x00000000
        /*0888*/ 	.word	0x00000000
        /*088c*/ 	.short	0x010a
        /*088e*/ 	.byte	0xff
	.zero		1


	//   ....[122]....
        /*0890*/ 	.word	0x00007e70
        /*0894*/ 	.word	0x00000000
        /*0898*/ 	.word	0x00000000
        /*089c*/ 	.short	0x010a
        /*089e*/ 	.byte	0xff
	.zero		1


	//   ....[123]....
        /*08a0*/ 	.word	0x00007ed0
        /*08a4*/ 	.word	0x00000000
        /*08a8*/ 	.word	0x00000000
        /*08ac*/ 	.short	0x010a
        /*08ae*/ 	.byte	0xff
	.zero		1


	//   ....[124]....
        /*08b0*/ 	.word	0x00007f20
        /*08b4*/ 	.word	0x00000000
        /*08b8*/ 	.word	0x000000c0
        /*08bc*/ 	.short	0x010a
        /*08be*/ 	.byte	0xff
	.zero		1


	//   ....[125]....
        /*08c0*/ 	.word	0x00007f80
        /*08c4*/ 	.word	0x00000000
        /*08c8*/ 	.word	0x000000b8
        /*08cc*/ 	.short	0x010a
        /*08ce*/ 	.byte	0xff
	.zero		1


	//   ....[126]....
        /*08d0*/ 	.word	0x00007fe0
        /*08d4*/ 	.word	0x00000000
        /*08d8*/ 	.word	0x00000098
        /*08dc*/ 	.short	0x010a
        /*08de*/ 	.byte	0xff
	.zero		1


	//   ....[127]....
        /*08e0*/ 	.word	0x00008040
        /*08e4*/ 	.word	0x00000000
        /*08e8*/ 	.word	0x00000098
        /*08ec*/ 	.short	0x010a
        /*08ee*/ 	.byte	0xff
	.zero		1


	//   ....[128]....
        /*08f0*/ 	.word	0x000080a0
        /*08f4*/ 	.word	0x00000000
        /*08f8*/ 	.word	0x00000000
        /*08fc*/ 	.short	0x010a
        /*08fe*/ 	.byte	0xff
	.zero		1


	//   ....[129]....
        /*0900*/ 	.word	0x00008100
        /*0904*/ 	.word	0x00000000
        /*0908*/ 	.word	0x00000000
        /*090c*/ 	.short	0x010a
        /*090e*/ 	.byte	0xff
	.zero		1


	//   ....[130]....
        /*0910*/ 	.word	0x00008150
        /*0914*/ 	.word	0x00000000
        /*0918*/ 	.word	0x000000c0
        /*091c*/ 	.short	0x010a
        /*091e*/ 	.byte	0xff
	.zero		1


	//   ....[131]....
        /*0920*/ 	.word	0x000081a0
        /*0924*/ 	.word	0x00000000
        /*0928*/ 	.word	0x00000080
        /*092c*/ 	.short	0x010a
        /*092e*/ 	.byte	0xff
	.zero		1


	//   ....[132]....
        /*0930*/ 	.word	0x000081f0
        /*0934*/ 	.word	0x00000049
        /*0938*/ 	.word	0x000000e0
        /*093c*/ 	.short	0x010a
        /*093e*/ 	.byte	0xff
	.zero		1


	//   ....[133]....
        /*0940*/ 	.word	0x00008240
        /*0944*/ 	.word	0x00000002
        /*0948*/ 	.word	0x00000080
        /*094c*/ 	.short	0x010a
        /*094e*/ 	.byte	0xff
	.zero		1


	//----- nvinfo : EIATTR_NUM_MBARRIERS
	.align		4
.L_47:
        /*0950*/ 	.byte	0x03, 0x38
        /*0952*/ 	.short	0x0028


	//----- nvinfo : EIATTR_EXIT_INSTR_OFFSETS
	.align		4
        /*0954*/ 	.byte	0x04, 0x1c
        /*0956*/ 	.short	(.L_49 - .L_48)


	//   ....[0]....
.L_48:
        /*0958*/ 	.word	0x000027a0


	//   ....[1]....
        /*095c*/ 	.word	0x00002c90


	//   ....[2]....
        /*0960*/ 	.word	0x00002cf0


	//   ....[3]....
        /*0964*/ 	.word	0x00003bf0


	//   ....[4]....
        /*0968*/ 	.word	0x00004ac0


	//   ....[5]....
        /*096c*/ 	.word	0x00004b00


	//   ....[6]....
        /*0970*/ 	.word	0x00007600


	//   ....[7]....
        /*0974*/ 	.word	0x00007680


	//   ....[8]....
        /*0978*/ 	.word	0x000076b0


	//   ....[9]....
        /*097c*/ 	.word	0x00007720


	//----- nvinfo : EIATTR_MAX_THREADS
	.align		4
.L_49:
        /*0980*/ 	.byte	0x04, 0x05
        /*0982*/ 	.short	(.L_51 - .L_50)
.L_50:
        /*0984*/ 	.word	0x00000100
        /*0988*/ 	.word	0x00000001
        /*098c*/ 	.word	0x00000001


	//----- nvinfo : EIATTR_CRS_STACK_SIZE
	.align		4
.L_51:
        /*0990*/ 	.byte	0x04, 0x1e
        /*0992*/ 	.short	(.L_53 - .L_52)
.L_52:
        /*0994*/ 	.word	0x00000000


	//----- nvinfo : EIATTR_CBANK_PARAM_SIZE
	.align		4
.L_53:
        /*0998*/ 	.byte	0x03, 0x19
        /*099a*/ 	.short	0x0800


	//----- nvinfo : EIATTR_PARAM_CBANK
	.align		4
        /*099c*/ 	.byte	0x04, 0x0a
        /*099e*/ 	.short	(.L_55 - .L_54)
	.align		4
.L_54:
        /*09a0*/ 	.word	index@(.nv.constant0._ZN7cutlass13device_kernelINS_4gemm6kernel13GemmUniversalIN4cute5tupleIJiiiiEEENS1_10collective13CollectiveMmaINS1_35MainloopSm100TmaUmmaWarpSpecializedILi8ELi2ELi4ENS5_IJNS4_1CILi1EEESB_SB_EEEEENS5_IJNSA_ILi128EEENSA_ILi64EEESF_EEENS_6half_tENS5_IJlSB_lEEESH_SI_NS4_8TiledMMAINS4_8MMA_AtomIJNS4_20SM100_MMA_F16BF16_SSISH_SH_fLi128ELi64ELNS4_4UMMA5MajorE0ELSN_0ELNSM_7ScaleInE0ELSO_0EEEEEENS4_6LayoutISC_NS5_IJNSA_ILi0EEESS_SS_EEEEENS5_IJNS4_10UnderscoreESV_SV_EEEEENS4_13SM90_TMA_LOADENS4_14ComposedLayoutINS4_7SwizzleILi3ELi4ELi3EEENS4_18smem_ptr_flag_bitsILi16EEENSR_INS5_IJNSA_ILi8EEESF_EEENS5_IJSF_SB_EEEEEEEvNS4_8identityESY_S18_vS19_EENS_8epilogue10collective18CollectiveEpilogueINS1B_23Sm100TmaWarpSpecializedILi3ELi2ELi32ELb1ELb0EEEJSG_NS5_IJNSR_ISE_SB_EENSR_INSA_ILi32EEESB_EEEEESH_SI_SH_SI_NS1B_6fusion15FusionCallbacksIS1F_NS1K_17LinearCombinationISH_fSH_fLNS_15FloatRoundStyleE2EEESG_S1J_JEEENS4_5SM1004TMEM4LOAD26SM100_TMEM_LOAD_32dp32b32xESY_NSZ_INS10_ILi2ELi4ELi3EEES13_NSR_INS5_IJS14_S1H_EEENS5_IJS1H_SB_EEEEEEENS4_39AutoVectorizingCopyWithAssumedAlignmentILi128EEENS4_14SM90_TMA_STOREES1Y_S20_S20_EEEvvEEEEvNT_6ParamsE)
        /*09a4*/ 	.short	0x0380
        /*09a6*/ 	.short	0x0800


	//----- nvinfo : EIATTR_SW_WAR
	.align		4
.L_55:
        /*09a8*/ 	.byte	0x04, 0x36
        /*09aa*/ 	.short	(.L_57 - .L_56)
.L_56:
        /*09ac*/ 	.word	0x00000008
.L_57:


//--------------------- .nv.callgraph             --------------------------
	.section	.nv.callgraph,"",@"SHT_CUDA_CALLGRAPH"
	.align	4
	.sectionentsize	8
	.align		4
        /*0000*/ 	.word	0x00000000
	.align		4
        /*0004*/ 	.word	0xffffffff
	.align		4
        /*0008*/ 	.word	index@(_ZN7cutlass13device_kernelINS_4gemm6kernel13GemmUniversalIN4cute5tupleIJiiiiEEENS1_10collective13CollectiveMmaINS1_35MainloopSm100TmaUmmaWarpSpecializedILi8ELi2ELi4ENS5_IJNS4_1CILi1EEESB_SB_EEEEENS5_IJNSA_ILi128EEENSA_ILi64EEESF_EEENS_6half_tENS5_IJlSB_lEEESH_SI_NS4_8TiledMMAINS4_8MMA_AtomIJNS4_20SM100_MMA_F16BF16_SSISH_SH_fLi128ELi64ELNS4_4UMMA5MajorE0ELSN_0ELNSM_7ScaleInE0ELSO_0EEEEEENS4_6LayoutISC_NS5_IJNSA_ILi0EEESS_SS_EEEEENS5_IJNS4_10UnderscoreESV_SV_EEEEENS4_13SM90_TMA_LOADENS4_14ComposedLayoutINS4_7SwizzleILi3ELi4ELi3EEENS4_18smem_ptr_flag_bitsILi16EEENSR_INS5_IJNSA_ILi8EEESF_EEENS5_IJSF_SB_EEEEEEEvNS4_8identityESY_S18_vS19_EENS_8epilogue10collective18CollectiveEpilogueINS1B_23Sm100TmaWarpSpecializedILi3ELi2ELi32ELb1ELb0EEEJSG_NS5_IJNSR_ISE_SB_EENSR_INSA_ILi32EEESB_EEEEESH_SI_SH_SI_NS1B_6fusion15FusionCallbacksIS1F_NS1K_17LinearCombinationISH_fSH_fLNS_15FloatRoundStyleE2EEESG_S1J_JEEENS4_5SM1004TMEM4LOAD26SM100_TMEM_LOAD_32dp32b32xESY_NSZ_INS10_ILi2ELi4ELi3EEES13_NSR_INS5_IJS14_S1H_EEENS5_IJS1H_SB_EEEEEEENS4_39AutoVectorizingCopyWithAssumedAlignmentILi128EEENS4_14SM90_TMA_STOREES1Y_S20_S20_EEEvvEEEEvNT_6ParamsE)
	.align		4
        /*000c*/ 	.word	index@(__assertfail)
	.align		4
        /*0010*/ 	.word	0x00000000
	.align		4
        /*0014*/ 	.word	0xfffffffe
	.align		4
        /*0018*/ 	.word	0x00000000
	.align		4
        /*001c*/ 	.word	0xfffffffd
	.align		4
        /*0020*/ 	.word	0x00000000
	.align		4
        /*0024*/ 	.word	0xfffffffc


//--------------------- .nv.constant4             --------------------------
	.section	.nv.constant4,"a",@progbits
	.align	8
	.align		8
.nv.constant4:
        /*0000*/ 	.dword	__assertfail
	.align		8
        /*0008*/ 	.dword	__unnamed_1
	.align		8
        /*0010*/ 	.dword	__unnamed_2
	.align		8
        /*0018*/ 	.dword	_ZN40_INTERNAL_57a6873e_4_k_cu_10bc3951_212444cuda3std3__45__cpo5beginE
	.align		8
        /*0020*/ 	.dword	_ZN40_INTERNAL_57a6873e_4_k_cu_10bc3951_212444cuda3std3__45__cpo3endE
	.align		8
        /*0028*/ 	.dword	_ZN40_INTERNAL_57a6873e_4_k_cu_10bc3951_212444cuda3std3__45__cpo6cbeginE
	.align		8
        /*0030*/ 	.dword	_ZN40_INTERNAL_57a6873e_4_k_cu_10bc3951_212444cuda3std3__45__cpo4cendE
	.align		8
        /*0038*/ 	.dword	_ZN40_INTERNAL_57a6873e_4_k_cu_10bc3951_212444cuda3std3__442_GLOBAL__N__57a6873e_4_k_cu_10bc3951_212446ignoreE
	.align		8
        /*0040*/ 	.dword	_ZN40_INTERNAL_57a6873e_4_k_cu_10bc3951_212444cuda3std3__419piecewise_constructE
	.align		8
        /*0048*/ 	.dword	_ZN40_INTERNAL_57a6873e_4_k_cu_10bc3951_212444cuda3std3__48in_placeE
	.align		8
        /*0050*/ 	.dword	_ZN40_INTERNAL_57a6873e_4_k_cu_10bc3951_212444cuda3std6ranges3__45__cpo4swapE
	.align		8
        /*0058*/ 	.dword	_ZN40_INTERNAL_57a6873e_4_k_cu_10bc3951_212444cuda3std6ranges3__45__cpo9iter_moveE
	.align		8
        /*0060*/ 	.dword	_ZN40_INTERNAL_57a6873e_4_k_cu_10bc3951_212444cute7productE
	.align		8
        /*0068*/ 	.dword	_ZN40_INTERNAL_57a6873e_4_k_cu_10bc3951_212444cute1_E
	.align		8
        /*0070*/ 	.dword	$str$25
	.align		8
        /*0078*/ 	.dword	$str$26
	.align		8
        /*0080*/ 	.dword	$str$27
	.align		8
        /*0088*/ 	.dword	$str$28


//--------------------- .text._ZN7cutlass13device_kernelINS_4gemm6kernel13GemmUniversalIN4cute5tupleIJiiiiEEENS1_10collective13CollectiveMmaINS1_35MainloopSm100TmaUmmaWarpSpecializedILi8ELi2ELi4ENS5_IJNS4_1CILi1EEESB_SB_EEEEENS5_IJNSA_ILi128EEENSA_ILi64EEESF_EEENS_6half_tENS5_IJlSB_lEEESH_SI_NS4_8TiledMMAINS4_8MMA_AtomIJNS4_20SM100_MMA_F16BF16_SSISH_SH_fLi128ELi64ELNS4_4UMMA5MajorE0ELSN_0ELNSM_7ScaleInE0ELSO_0EEEEEENS4_6LayoutISC_NS5_IJNSA_ILi0EEESS_SS_EEEEENS5_IJNS4_10UnderscoreESV_SV_EEEEENS4_13SM90_TMA_LOADENS4_14ComposedLayoutINS4_7SwizzleILi3ELi4ELi3EEENS4_18smem_ptr_flag_bitsILi16EEENSR_INS5_IJNSA_ILi8EEESF_EEENS5_IJSF_SB_EEEEEEEvNS4_8identityESY_S18_vS19_EENS_8epilogue10collective18CollectiveEpilogueINS1B_23Sm100TmaWarpSpecializedILi3ELi2ELi32ELb1ELb0EEEJSG_NS5_IJNSR_ISE_SB_EENSR_INSA_ILi32EEESB_EEEEESH_SI_SH_SI_NS1B_6fusion15FusionCallbacksIS1F_NS1K_17LinearCombinationISH_fSH_fLNS_15FloatRoundStyleE2EEESG_S1J_JEEENS4_5SM1004TMEM4LOAD26SM100_TMEM_LOAD_32dp32b32xESY_NSZ_INS10_ILi2ELi4ELi3EEES13_NSR_INS5_IJS14_S1H_EEENS5_IJS1H_SB_EEEEEEENS4_39AutoVectorizingCopyWithAssumedAlignmentILi128EEENS4_14SM90_TMA_STOREES1Y_S20_S20_EEEvvEEEEvNT_6ParamsE --------------------------
	.section	.text._ZN7cutlass13device_kernelINS_4gemm6kernel13GemmUniversalIN4cute5tupleIJiiiiEEENS1_10collective13CollectiveMmaINS1_35MainloopSm100TmaUmmaWarpSpecializedILi8ELi2ELi4ENS5_IJNS4_1CILi1EEESB_SB_EEEEENS5_IJNSA_ILi128EEENSA_ILi64EEESF_EEENS_6half_tENS5_IJlSB_lEEESH_SI_NS4_8TiledMMAINS4_8MMA_AtomIJNS4_20SM100_MMA_F16BF16_SSISH_SH_fLi128ELi64ELNS4_4UMMA5MajorE0ELSN_0ELNSM_7ScaleInE0ELSO_0EEEEEENS4_6LayoutISC_NS5_IJNSA_ILi0EEESS_SS_EEEEENS5_IJNS4_10UnderscoreESV_SV_EEEEENS4_13SM90_TMA_LOADENS4_14ComposedLayoutINS4_7SwizzleILi3ELi4ELi3EEENS4_18smem_ptr_flag_bitsILi16EEENSR_INS5_IJNSA_ILi8EEESF_EEENS5_IJSF_SB_EEEEEEEvNS4_8identityESY_S18_vS19_EENS_8epilogue10collective18CollectiveEpilogueINS1B_23Sm100TmaWarpSpecializedILi3ELi2ELi32ELb1ELb0EEEJSG_NS5_IJNSR_ISE_SB_EENSR_INSA_ILi32EEESB_EEEEESH_SI_SH_SI_NS1B_6fusion15FusionCallbacksIS1F_NS1K_17LinearCombinationISH_fSH_fLNS_15FloatRoundStyleE2EEESG_S1J_JEEENS4_5SM1004TMEM4LOAD26SM100_TMEM_LOAD_32dp32b32xESY_NSZ_INS10_ILi2ELi4ELi3EEES13_NSR_INS5_IJS14_S1H_EEENS5_IJS1H_SB_EEEEEEENS4_39AutoVectorizingCopyWithAssumedAlignmentILi128EEENS4_14SM90_TMA_STOREES1Y_S20_S20_EEEvvEEEEvNT_6ParamsE,"ax",@progbits
	.align	128
.text._ZN7cutlass13device_kernelINS_4gemm6kernel13GemmUniversalIN4cute5tupleIJiiiiEEENS1_10collective13CollectiveMmaINS1_35MainloopSm100TmaUmmaWarpSpecializedILi8ELi2ELi4ENS5_IJNS4_1CILi1EEESB_SB_EEEEENS5_IJNSA_ILi128EEENSA_ILi64EEESF_EEENS_6half_tENS5_IJlSB_lEEESH_SI_NS4_8TiledMMAINS4_8MMA_AtomIJNS4_20SM100_MMA_F16BF16_SSISH_SH_fLi128ELi64ELNS4_4UMMA5MajorE0ELSN_0ELNSM_7ScaleInE0ELSO_0EEEEEENS4_6LayoutISC_NS5_IJNSA_ILi0EEESS_SS_EEEEENS5_IJNS4_10UnderscoreESV_SV_EEEEENS4_13SM90_TMA_LOADENS4_14ComposedLayoutINS4_7SwizzleILi3ELi4ELi3EEENS4_18smem_ptr_flag_bitsILi16EEENSR_INS5_IJNSA_ILi8EEESF_EEENS5_IJSF_SB_EEEEEEEvNS4_8identityESY_S18_vS19_EENS_8epilogue10collective18CollectiveEpilogueINS1B_23Sm100TmaWarpSpecializedILi3ELi2ELi32ELb1ELb0EEEJSG_NS5_IJNSR_ISE_SB_EENSR_INSA_ILi32EEESB_EEEEESH_SI_SH_SI_NS1B_6fusion15FusionCallbacksIS1F_NS1K_17LinearCombinationISH_fSH_fLNS_15FloatRoundStyleE2EEESG_S1J_JEEENS4_5SM1004TMEM4LOAD26SM100_TMEM_LOAD_32dp32b32xESY_NSZ_INS10_ILi2ELi4ELi3EEES13_NSR_INS5_IJS14_S1H_EEENS5_IJS1H_SB_EEEEEEENS4_39AutoVectorizingCopyWithAssumedAlignmentILi128EEENS4_14SM90_TMA_STOREES1Y_S20_S20_EEEvvEEEEvNT_6ParamsE:
        .type           _ZN7cutlass13device_kernelINS_4gemm6kernel13GemmUniversalIN4cute5tupleIJiiiiEEENS1_10collective13CollectiveMmaINS1_35MainloopSm100TmaUmmaWarpSpecializedILi8ELi2ELi4ENS5_IJNS4_1CILi1EEESB_SB_EEEEENS5_IJNSA_ILi128EEENSA_ILi64EEESF_EEENS_6half_tENS5_IJlSB_lEEESH_SI_NS4_8TiledMMAINS4_8MMA_AtomIJNS4_20SM100_MMA_F16BF16_SSISH_SH_fLi128ELi64ELNS4_4UMMA5MajorE0ELSN_0ELNSM_7ScaleInE0ELSO_0EEEEEENS4_6LayoutISC_NS5_IJNSA_ILi0EEESS_SS_EEEEENS5_IJNS4_10UnderscoreESV_SV_EEEEENS4_13SM90_TMA_LOADENS4_14ComposedLayoutINS4_7SwizzleILi3ELi4ELi3EEENS4_18smem_ptr_flag_bitsILi16EEENSR_INS5_IJNSA_ILi8EEESF_EEENS5_IJSF_SB_EEEEEEEvNS4_8identityESY_S18_vS19_EENS_8epilogue10collective18CollectiveEpilogueINS1B_23Sm100TmaWarpSpecializedILi3ELi2ELi32ELb1ELb0EEEJSG_NS5_IJNSR_ISE_SB_EENSR_INSA_ILi32EEESB_EEEEESH_SI_SH_SI_NS1B_6fusion15FusionCallbacksIS1F_NS1K_17LinearCombinationISH_fSH_fLNS_15FloatRoundStyleE2EEESG_S1J_JEEENS4_5SM1004TMEM4LOAD26SM100_TMEM_LOAD_32dp32b32xESY_NSZ_INS10_ILi2ELi4ELi3EEES13_NSR_INS5_IJS14_S1H_EEENS5_IJS1H_SB_EEEEEEENS4_39AutoVectorizingCopyWithAssumedAlignmentILi128EEENS4_14SM90_TMA_STOREES1Y_S20_S20_EEEvvEEEEvNT_6ParamsE,@function
        .size           _ZN7cutlass13device_kernelINS_4gemm6kernel13GemmUniversalIN4cute5tupleIJiiiiEEENS1_10collective13CollectiveMmaINS1_35MainloopSm100TmaUmmaWarpSpecializedILi8ELi2ELi4ENS5_IJNS4_1CILi1EEESB_SB_EEEEENS5_IJNSA_ILi128EEENSA_ILi64EEESF_EEENS_6half_tENS5_IJlSB_lEEESH_SI_NS4_8TiledMMAINS4_8MMA_AtomIJNS4_20SM100_MMA_F16BF16_SSISH_SH_fLi128ELi64ELNS4_4UMMA5MajorE0ELSN_0ELNSM_7ScaleInE0ELSO_0EEEEEENS4_6LayoutISC_NS5_IJNSA_ILi0EEESS_SS_EEEEENS5_IJNS4_10UnderscoreESV_SV_EEEEENS4_13SM90_TMA_LOADENS4_14ComposedLayoutINS4_7SwizzleILi3ELi4ELi3EEENS4_18smem_ptr_flag_bitsILi16EEENSR_INS5_IJNSA_ILi8EEESF_EEENS5_IJSF_SB_EEEEEEEvNS4_8identityESY_S18_vS19_EENS_8epilogue10collective18CollectiveEpilogueINS1B_23Sm100TmaWarpSpecializedILi3ELi2ELi32ELb1ELb0EEEJSG_NS5_IJNSR_ISE_SB_EENSR_INSA_ILi32EEESB_EEEEESH_SI_SH_SI_NS1B_6fusion15FusionCallbacksIS1F_NS1K_17LinearCombinationISH_fSH_fLNS_15FloatRoundStyleE2EEESG_S1J_JEEENS4_5SM1004TMEM4LOAD26SM100_TMEM_LOAD_32dp32b32xESY_NSZ_INS10_ILi2ELi4ELi3EEES13_NSR_INS5_IJS14_S1H_EEENS5_IJS1H_SB_EEEEEEENS4_39AutoVectorizingCopyWithAssumedAlignmentILi128EEENS4_14SM90_TMA_STOREES1Y_S20_S20_EEEvvEEEEvNT_6ParamsE,(.L_x_166 - _ZN7cutlass13device_kernelINS_4gemm6kernel13GemmUniversalIN4cute5tupleIJiiiiEEENS1_10collective13CollectiveMmaINS1_35MainloopSm100TmaUmmaWarpSpecializedILi8ELi2ELi4ENS5_IJNS4_1CILi1EEESB_SB_EEEEENS5_IJNSA_ILi128EEENSA_ILi64EEESF_EEENS_6half_tENS5_IJlSB_lEEESH_SI_NS4_8TiledMMAINS4_8MMA_AtomIJNS4_20SM100_MMA_F16BF16_SSISH_SH_fLi128ELi64ELNS4_4UMMA5MajorE0ELSN_0ELNSM_7ScaleInE0ELSO_0EEEEEENS4_6LayoutISC_NS5_IJNSA_ILi0EEESS_SS_EEEEENS5_IJNS4_10UnderscoreESV_SV_EEEEENS4_13SM90_TMA_LOADENS4_14ComposedLayoutINS4_7SwizzleILi3ELi4ELi3EEENS4_18smem_ptr_flag_bitsILi16EEENSR_INS5_IJNSA_ILi8EEESF_EEENS5_IJSF_SB_EEEEEEEvNS4_8identityESY_S18_vS19_EENS_8epilogue10collective18CollectiveEpilogueINS1B_23Sm100TmaWarpSpecializedILi3ELi2ELi32ELb1ELb0EEEJSG_NS5_IJNSR_ISE_SB_EENSR_INSA_ILi32EEESB_EEEEESH_SI_SH_SI_NS1B_6fusion15FusionCallbacksIS1F_NS1K_17LinearCombinationISH_fSH_fLNS_15FloatRoundStyleE2EEESG_S1J_JEEENS4_5SM1004TMEM4LOAD26SM100_TMEM_LOAD_32dp32b32xESY_NSZ_INS10_ILi2ELi4ELi3EEES13_NSR_INS5_IJS14_S1H_EEENS5_IJS1H_SB_EEEEEEENS4_39AutoVectorizingCopyWithAssumedAlignmentILi128EEENS4_14SM90_TMA_STOREES1Y_S20_S20_EEEvvEEEEvNT_6ParamsE)
        .other          _ZN7cutlass13device_kernelINS_4gemm6kernel13GemmUniversalIN4cute5tupleIJiiiiEEENS1_10collective13CollectiveMmaINS1_35MainloopSm100TmaUmmaWarpSpecializedILi8ELi2ELi4ENS5_IJNS4_1CILi1EEESB_SB_EEEEENS5_IJNSA_ILi128EEENSA_ILi64EEESF_EEENS_6half_tENS5_IJlSB_lEEESH_SI_NS4_8TiledMMAINS4_8MMA_AtomIJNS4_20SM100_MMA_F16BF16_SSISH_SH_fLi128ELi64ELNS4_4UMMA5MajorE0ELSN_0ELNSM_7ScaleInE0ELSO_0EEEEEENS4_6LayoutISC_NS5_IJNSA_ILi0EEESS_SS_EEEEENS5_IJNS4_10UnderscoreESV_SV_EEEEENS4_13SM90_TMA_LOADENS4_14ComposedLayoutINS4_7SwizzleILi3ELi4ELi3EEENS4_18smem_ptr_flag_bitsILi16EEENSR_INS5_IJNSA_ILi8EEESF_EEENS5_IJSF_SB_EEEEEEEvNS4_8identityESY_S18_vS19_EENS_8epilogue10collective18CollectiveEpilogueINS1B_23Sm100TmaWarpSpecializedILi3ELi2ELi32ELb1ELb0EEEJSG_NS5_IJNSR_ISE_SB_EENSR_INSA_ILi32EEESB_EEEEESH_SI_SH_SI_NS1B_6fusion15FusionCallbacksIS1F_NS1K_17LinearCombinationISH_fSH_fLNS_15FloatRoundStyleE2EEESG_S1J_JEEENS4_5SM1004TMEM4LOAD26SM100_TMEM_LOAD_32dp32b32xESY_NSZ_INS10_ILi2ELi4ELi3EEES13_NSR_INS5_IJS14_S1H_EEENS5_IJS1H_SB_EEEEEEENS4_39AutoVectorizingCopyWithAssumedAlignmentILi128EEENS4_14SM90_TMA_STOREES1Y_S20_S20_EEEvvEEEEvNT_6ParamsE,@"STO_CUDA_ENTRY STV_DEFAULT"
_ZN7cutlass13device_kernelINS_4gemm6kernel13GemmUniversalIN4cute5tupleIJiiiiEEENS1_10collective13CollectiveMmaINS1_35MainloopSm100TmaUmmaWarpSpecializedILi8ELi2ELi4ENS5_IJNS4_1CILi1EEESB_SB_EEEEENS5_IJNSA_ILi128EEENSA_ILi64EEESF_EEENS_6half_tENS5_IJlSB_lEEESH_SI_NS4_8TiledMMAINS4_8MMA_AtomIJNS4_20SM100_MMA_F16BF16_SSISH_SH_fLi128ELi64ELNS4_4UMMA5MajorE0ELSN_0ELNSM_7ScaleInE0ELSO_0EEEEEENS4_6LayoutISC_NS5_IJNSA_ILi0EEESS_SS_EEEEENS5_IJNS4_10UnderscoreESV_SV_EEEEENS4_13SM90_TMA_LOADENS4_14ComposedLayoutINS4_7SwizzleILi3ELi4ELi3EEENS4_18smem_ptr_flag_bitsILi16EEENSR_INS5_IJNSA_ILi8EEESF_EEENS5_IJSF_SB_EEEEEEEvNS4_8identityESY_S18_vS19_EENS_8epilogue10collective18CollectiveEpilogueINS1B_23Sm100TmaWarpSpecializedILi3ELi2ELi32ELb1ELb0EEEJSG_NS5_IJNSR_ISE_SB_EENSR_INSA_ILi32EEESB_EEEEESH_SI_SH_SI_NS1B_6fusion15FusionCallbacksIS1F_NS1K_17LinearCombinationISH_fSH_fLNS_15FloatRoundStyleE2EEESG_S1J_JEEENS4_5SM1004TMEM4LOAD26SM100_TMEM_LOAD_32dp32b32xESY_NSZ_INS10_ILi2ELi4ELi3EEES13_NSR_INS5_IJS14_S1H_EEENS5_IJS1H_SB_EEEEEEENS4_39AutoVectorizingCopyWithAssumedAlignmentILi128EEENS4_14SM90_TMA_STOREES1Y_S20_S20_EEEvvEEEEvNT_6ParamsE:
[----:B------:R-:W1:Y:S01]  /*0000*/  LDC R1, c[0x0][0x37c] ;  /* 0x0000df00ff017b82 */ /* 0x000e620000000800 */
[----:B------:R-:W2:Y:S01]  /*0010*/  S2R R93, SR_TID.X ;  /* 0x00000000005d7919 */ /* 0x000ea20000002100 */
[----:B------:R-:W3:Y:S01]  /*0020*/  LDCU.64 UR4, c[0x0][0x890] ;  /* 0x00011200ff0477ac */ /* 0x000ee20008000a00 */
[----:B------:R-:W-:Y:S02]  /*0030*/  PRMT R88, RZ, 0x7610, R88 ;  /* 0x00007610ff587816 */ /* 0x000fe40000000058 */
[----:B------:R-:W-:Y:S01]  /*0040*/  ELECT P5, URZ, PT ;  /* 0x0000000000ff782f */ /* 0x000fe200038a0000 */
[----:B------:R-:W4:Y:S01]  /*0050*/  LDCU.64 UR46, c[0x0][0x358] ;  /* 0x00006b00ff2e77ac */ /* 0x000f220008000a00 */
[----:B---3--:R-:W-:-:S04]  /*0060*/  UISETP.NE.U32.AND UP0, UPT, UR4, URZ, UPT ;  /* 0x000000ff0400728c */ /* 0x008fc8000bf05070 */
[----:B------:R-:W-:Y:S01]  /*0070*/  UISETP.NE.AND.EX UP0, UPT, UR5, URZ, UPT, UP0 ;  /* 0x000000ff0500728c */ /* 0x000fe2000bf05300 */
[----:B--2---:R-:W-:-:S05]  /*0080*/  SHF.R.U32.HI R92, RZ, 0x5, R93 ;  /* 0x00000005ff5c7819 */ /* 0x004fca000001165d */
[----:B------:R-:W2:Y:S02]  /*0090*/  SHFL.IDX PT, R0, R92, RZ, 0x1f ;  /* 0x00001fff5c007589 */ /* 0x000ea400000e0000 */
[----:B--2---:R-:W-:Y:S01]  /*00a0*/  R2UR UR8, R0 ;  /* 0x00000000000872ca */ /* 0x004fe200000e0000 */
[----:B-1--4-:R-:W-:-:S14]  /*00b0*/  BRA.U UP0, `(.L_x_0) ;  /* 0x00000001002c7547 */ /* 0x012fdc000b800000 */
[----:B------:R-:W1:Y:S02]  /*00c0*/  LDCU.64 UR6, c[0x0][0x888] ;  /* 0x00011100ff0677ac */ /* 0x000e640008000a00 */
[----:B-1----:R-:W-:-:S04]  /*00d0*/  UISETP.NE.U32.AND UP0, UPT, UR6, URZ, UPT ;  /* 0x000000ff0600728c */ /* 0x002fc8000bf05070 */
[----:B------:R-:W-:-:S09]  /*00e0*/  UISETP.NE.AND.EX UP0, UPT, UR7, URZ, UPT, UP0 ;  /* 0x000000ff0700728c */ /* 0x000fd2000bf05300 */
[----:B------:R-:W-:Y:S05]  /*00f0*/  BRA.U !UP0, `(.L_x_1) ;  /* 0x0000000108107547 */ /* 0x000fea000b800000 */
[----:B------:R-:W1:Y:S02]  /*0100*/  LDC.64 R2, c[0x0][0x888] ;  /* 0x00022200ff027b82 */ /* 0x000e640000000a00 */
[----:B-1----:R1:W5:Y:S01]  /*0110*/  LDG.E R49, desc[UR46][R2.64] ;  /* 0x0000002e02317981 */ /* 0x002362000c1e1900 */
[----:B------:R-:W-:Y:S01]  /*0120*/  HFMA2 R88, -RZ, RZ, 0, 5.9604644775390625e-08 ;  /* 0x00000001ff587431 */ /* 0x000fe200000001ff */
[----:B------:R-:W-:Y:S05]  /*0130*/  BRA `(.L_x_0) ;  /* 0x00000000000c7947 */ /* 0x000fea0003800000 */
.L_x_1:
[----:B------:R-:W1:Y:S01]  /*0140*/  LDCU UR6, c[0x0][0x880] ;  /* 0x00011000ff0677ac */ /* 0x000e620008000800 */
[----:B------:R-:W-:Y:S01]  /*0150*/  HFMA2 R88, -RZ, RZ, 0, 5.9604644775390625e-08 ;  /* 0x00000001ff587431 */ /* 0x000fe200000001ff */
[----:B-1----:R-:W-:-:S07]  /*0160*/  MOV R49, UR6 ;  /* 0x0000000600317c02 */ /* 0x002fce0008000f00 */
.L_x_0:
[----:B------:R-:W2:Y:S02]  /*0170*/  LDCU.64 UR6, c[0x0][0x8b0] ;  /* 0x00011600ff0677ac */ /* 0x000ea40008000a00 */
[----:B--2---:R-:W-:-:S04]  /*0180*/  UISETP.NE.U32.AND UP0, UPT, UR6, URZ, UPT ;  /* 0x000000ff0600728c */ /* 0x004fc8000bf05070 */
[----:B------:R-:W-:-:S09]  /*0190*/  UISETP.NE.AND.EX UP0, UPT, UR7, URZ, UPT, UP0 ;  /* 0x000000ff0700728c */ /* 0x000fd2000bf05300 */
[----:B------:R-:W-:Y:S05]  /*01a0*/  BRA.U UP0, `(.L_x_2) ;  /* 0x0000000100247547 */ /* 0x000fea000b800000 */
[----:B------:R-:W2:Y:S02]  /*01b0*/  LDCU.64 UR6, c[0x0][0x8a8] ;  /* 0x00011500ff0677ac */ /* 0x000ea40008000a00 */
[----:B--2---:R-:W-:-:S04]  /*01c0*/  UISETP.NE.U32.AND UP0, UPT, UR6, URZ, UPT ;  /* 0x000000ff0600728c */ /* 0x004fc8000bf05070 */
[----:B------:R-:W-:-:S09]  /*01d0*/  UISETP.NE.AND.EX UP0, UPT, UR7, URZ, UPT, UP0 ;  /* 0x000000ff0700728c */ /* 0x000fd2000bf05300 */
[----:B------:R-:W-:Y:S05]  /*01e0*/  BRA.U !UP0, `(.L_x_3) ;  /* 0x00000001080c7547 */ /* 0x000fea000b800000 */
[----:B-1----:R-:W1:Y:S02]  /*01f0*/  LDC.64 R2, c[0x0][0x8a8] ;  /* 0x00022a00ff027b82 */ /* 0x002e640000000a00 */
[----:B-1----:R2:W5:Y:S01]  /*0200*/  LDG.E R47, desc[UR46][R2.64] ;  /* 0x0000002e022f7981 */ /* 0x002562000c1e1900 */
[----:B------:R-:W-:Y:S05]  /*0210*/  BRA `(.L_x_2) ;  /* 0x0000000000087947 */ /* 0x000fea0003800000 */
.L_x_3:
[----:B------:R-:W2:Y:S02]  /*0220*/  LDCU UR6, c[0x0][0x8a0] ;  /* 0x00011400ff0677ac */ /* 0x000ea40008000800 */
[----:B--2---:R-:W-:Y:S02]  /*0230*/  MOV R47, UR6 ;  /* 0x00000006002f7c02 */ /* 0x004fe40008000f00 */
.L_x_2:
[----:B------:R-:W-:Y:S01]  /*0240*/  IMAD.U32 R0, RZ, RZ, UR8 ;  /* 0x00000008ff007e24 */ /* 0x000fe2000f8e00ff */
[----:B------:R-:W-:Y:S04]  /*0250*/  BSSY.RECONVERGENT B0, `(.L_x_4) ;  /* 0x000000c000007945 */ /* 0x000fe80003800200 */
[C---:B------:R-:W-:Y:S02]  /*0260*/  ISETP.NE.OR P1, PT, R0.reuse, 0x1, !P5 ;  /* 0x000000010000780c */ /* 0x040fe40006f25670 */
[----:B------:R-:W-:-:S11]  /*0270*/  ISETP.NE.OR P0, PT, R0, 0x3, !P5 ;  /* 0x000000030000780c */ /* 0x000fd60006f05670 */
[----:B------:R-:W-:Y:S05]  /*0280*/  @P1 BRA `(.L_x_5) ;  /* 0x0000000000201947 */ /* 0x000fea0003800000 */
[----:B------:R-:W3:Y:S02]  /*0290*/  LDCU.64 UR6, c[0x0][0x348] ;  /* 0x00006900ff0677ac */ /* 0x000ee40008000a00 */
[----:B---3--:R-:W-:Y:S02]  /*02a0*/  UIADD3 UR10, UP1, UPT, UR6, 0x80, URZ ;  /* 0x00000080060a7890 */ /* 0x008fe4000ff3e0ff */
[----:B------:R-:W-:Y:S02]  /*02b0*/  UIADD3 UR6, UP0, UPT, UR6, 0x180, URZ ;  /* 0x0000018006067890 */ /* 0x000fe4000ff1e0ff */
[----:B------:R-:W-:Y:S02]  /*02c0*/  UIADD3.X UR11, UPT, UPT, URZ, UR7, URZ, UP1, !UPT ;  /* 0x00000007ff0b7290 */ /* 0x000fe40008ffe4ff */
[----:B------:R-:W-:-:S07]  /*02d0*/  UIADD3.X UR7, UPT, UPT, URZ, UR7, URZ, UP0, !UPT ;  /* 0x00000007ff077290 */ /* 0x000fce00087fe4ff */
[----:B------:R3:W-:Y:S02]  /*02e0*/  UTMACCTL.PF [UR10] ;  /* 0x000000000a0079b9 */ /* 0x0007e40008040000 */
[----:B------:R3:W-:Y:S02]  /*02f0*/  UTMACCTL.PF [UR6] ;  /* 0x00000000060079b9 */ /* 0x0007e40008040000 */
[----:B---3--:R-:W-:Y:S01]  /*0300*/  NOP ;  /* 0x0000000000007918 */ /* 0x008fe20000000000 */
.L_x_5:
[----:B------:R-:W-:Y:S05]  /*0310*/  BSYNC.RECONVERGENT B0 ;  /* 0x0000000000007941 */ /* 0x000fea0003800200 */
.L_x_4:
[----:B------:R-:W-:Y:S04]  /*0320*/  BSSY.RECONVERGENT B0, `(.L_x_6) ;  /* 0x000000a000007945 */ /* 0x000fe80003800200 */
        /* <DEDUP_REMOVED lines=9> */
.L_x_7:
[----:B------:R-:W-:Y:S05]  /*03c0*/  BSYNC.RECONVERGENT B0 ;  /* 0x0000000000007941 */ /* 0x000fea0003800200 */
.L_x_6:
[----:B------:R-:W3:Y:S01]  /*03d0*/  LDCU.64 UR6, c[0x0][0x888] ;  /* 0x00011100ff0677ac */ /* 0x000ee20008000a00 */
[----:B------:R-:W-:Y:S02]  /*03e0*/  UISETP.EQ.U32.AND UP1, UPT, UR4, URZ, UPT ;  /* 0x000000ff0400728c */ /* 0x000fe4000bf22070 */
[----:B------:R-:W-:Y:S02]  /*03f0*/  UPLOP3.LUT UP2, UPT, UPT, UPT, UPT, 0x80, 0x8 ;  /* 0x000000000008789c */ /* 0x000fe40003f4f070 */
[----:B---3--:R-:W-:-:S04]  /*0400*/  UISETP.NE.U32.AND UP0, UPT, UR6, URZ, UPT ;  /* 0x000000ff0600728c */ /* 0x008fc8000bf05070 */
[----:B------:R-:W-:-:S04]  /*0410*/  UISETP.NE.AND.EX UP0, UPT, UR7, URZ, UPT, UP0 ;  /* 0x000000ff0700728c */ /* 0x000fc8000bf05300 */
[----:B------:R-:W-:-:S04]  /*0420*/  UISETP.EQ.OR.EX UP3, UPT, UR5, URZ, !UP0, UP1 ;  /* 0x000000ff0500728c */ /* 0x000fc8000c762710 */
[----:B------:R-:W-:-:S05]  /*0430*/  UP2UR UR53, UPR, URZ, 0x8 ;  /* 0x00000008ff357883 */ /* 0x000fca0008000000 */
[----:B------:R-:W-:Y:S07]  /*0440*/  BRA.U !UP3, `(.L_x_8) ;  /* 0x000000010b207547 */ /* 0x000fee000b800000 */
[----:B------:R-:W-:Y:S01]  /*0450*/  UISETP.NE.U32.AND UP2, UPT, UR4, URZ, UPT ;  /* 0x000000ff0400728c */ /* 0x000fe2000bf45070 */
[----:B-----5:R-:W-:Y:S01]  /*0460*/  FSETP.NEU.AND P0, PT, R49, RZ, PT ;  /* 0x000000ff3100720b */ /* 0x020fe20003f0d000 */
[----:B------:R-:W-:Y:S02]  /*0470*/  USEL UR4, URZ, 0xffffffff, UP0 ;  /* 0xffffffffff047887 */ /* 0x000fe40008000000 */
[----:B------:R-:W-:-:S10]  /*0480*/  UISETP.NE.AND.EX UP2, UPT, UR5, URZ, UPT, UP2 ;  /* 0x000000ff0500728c */ /* 0x000fd4000bf45320 */
[----:B------:R-:W-:Y:S01]  /*0490*/  VOTEU.ANY UP1, P0 ;  /* 0x0000000000ff7886 */ /* 0x000fe20000020100 */
[----:B------:R-:W-:-:S04]  /*04a0*/  @!UP2 USEL UR4, URZ, 0xffffffff, UP1 ;  /* 0xffffffffff04a887 */ /* 0x000fc80008800000 */
[----:B------:R-:W-:-:S04]  /*04b0*/  ULOP3.LUT UR4, UR4, 0x1, URZ, 0xc0, !UPT ;  /* 0x0000000104047892 */ /* 0x000fc8000f8ec0ff */
[----:B------:R-:W-:-:S11]  /*04c0*/  UISETP.NE.U32.AND UP2, UPT, UR4, 0x1, UPT ;  /* 0x000000010400788c */ /* 0x000fd6000bf45070 */
.L_x_8:
[----:B-12---:R-:W1:Y:S01]  /*04d0*/  SHFL.IDX PT, R2, R92, RZ, 0x1f ;  /* 0x00001fff5c027589 */ /* 0x006e6200000e0000 */
[----:B------:R-:W-:-:S04]  /*04e0*/  UISETP.NE.AND UP1, UPT, UR8, 0x2, UPT ;  /* 0x000000020800788c */ /* 0x000fc8000bf25270 */
[----:B------:R-:W-:Y:S01]  /*04f0*/  USEL UR6, URZ, 0x1, UP1 ;  /* 0x00000001ff067887 */ /* 0x000fe20008800000 */
[----:B-1----:R-:W-:-:S13]  /*0500*/  ISETP.NE.AND P0, PT, R2, RZ, PT ;  /* 0x000000ff0200720c */ /* 0x002fda0003f05270 */
[----:B------:R-:W-:Y:S05]  /*0510*/  @P0 BRA `(.L_x_9) ;  /* 0x0000000000680947 */ /* 0x000fea0003800000 */
[----:B------:R-:W1:Y:S01]  /*0520*/  S2UR UR5, SR_CgaCtaId ;  /* 0x00000000000579c3 */ /* 0x000e620000008800 */
[----:B------:R-:W-:Y:S01]  /*0530*/  UMOV UR7, 0x400 ;  /* 0x0000040000077882 */ /* 0x000fe20000000000 */
[----:B------:R-:W-:Y:S01]  /*0540*/  UMOV UR4, 0x1 ;  /* 0x0000000100047882 */ /* 0x000fe20000000000 */
[----:B------:R-:W-:Y:S01]  /*0550*/  ELECT P0, URZ, PT ;  /* 0x0000000000ff782f */ /* 0x000fe20003800000 */
[----:B------:R-:W-:-:S04]  /*0560*/  UIADD3 UR10, UPT, UPT, -UR4, 0x100000, URZ ;  /* 0x00100000040a7890 */ /* 0x000fc8000fffe1ff */
[----:B------:R-:W-:Y:S02]  /*0570*/  USHF.L.U32 UR11, UR10, 0xb, URZ ;  /* 0x0000000b0a0b7899 */ /* 0x000fe400080006ff */
[----:B------:R-:W-:Y:S02]  /*0580*/  USHF.L.U32 UR10, UR10, 0x1, URZ ;  /* 0x000000010a0a7899 */ /* 0x000fe400080006ff */
[----:B-1----:R-:W-:Y:S01]  /*0590*/  ULEA UR5, UR5, UR7, 0x18 ;  /* 0x0000000705057291 */ /* 0x002fe2000f8ec0ff */
[----:B------:R-:W1:Y:S11]  /*05a0*/  FENCE.VIEW.ASYNC.S ;  /* 0x00000000000073c6 */ /* 0x000e760000000000 */
[----:B-1----:R1:W2:Y:S01]  /*05b0*/  SYNCS.EXCH.64 URZ, [UR5], UR10 ;  /* 0x0000000a05ff75b2 */ /* 0x0022a20008000100 */
[----:B------:R1:W3:Y:S01]  /*05c0*/  SYNCS.EXCH.64 URZ, [UR5+0x40], UR10 ;  /* 0x0000400a05ff75b2 */ /* 0x0002e20008000100 */
[----:B------:R1:W4:Y:S01]  /*05d0*/  SYNCS.EXCH.64 URZ, [UR5+0x8], UR10 ;  /* 0x0000080a05ff75b2 */ /* 0x0003220008000100 */
[----:B------:R1:W1:Y:S01]  /*05e0*/  SYNCS.EXCH.64 URZ, [UR5+0x48], UR10 ;  /* 0x0000480a05ff75b2 */ /* 0x0002620008000100 */
        /* <DEDUP_REMOVED lines=12> */
[----:B------:R-:W-:Y:S01]  /*06b0*/  NOP ;  /* 0x0000000000007918 */ /* 0x000fe20000000000 */
.L_x_9:
[----:B------:R-:W2:Y:S01]  /*06c0*/  SHFL.IDX PT, R2, R92, RZ, 0x1f ;  /* 0x00001fff5c027589 */ /* 0x000ea200000e0000 */
[----:B------:R-:W-:Y:S01]  /*06d0*/  NOP ;  /* 0x0000000000007918 */ /* 0x000fe20000000000 */
[----:B--2---:R-:W-:-:S13]  /*06e0*/  ISETP.NE.AND P0, PT, R2, 0x1, PT ;  /* 0x000000010200780c */ /* 0x004fda0003f05270 */
[----:B------:R-:W-:Y:S05]  /*06f0*/  @P0 BRA `(.L_x_10) ;  /* 0x0000000000500947 */ /* 0x000fea0003800000 */
[----:B------:R-:W2:Y:S01]  /*0700*/  S2UR UR7, SR_CgaCtaId ;  /* 0x00000000000779c3 */ /* 0x000ea20000008800 */
[----:B------:R-:W-:Y:S01]  /*0710*/  UMOV UR9, 0x400 ;  /* 0x0000040000097882 */ /* 0x000fe20000000000 */
[----:B-1----:R-:W-:Y:S01]  /*0720*/  UMOV UR5, 0x20 ;  /* 0x0000002000057882 */ /* 0x002fe20000000000 */
[----:B------:R-:W-:Y:S01]  /*0730*/  UMOV UR4, 0x80 ;  /* 0x0000008000047882 */ /* 0x000fe20000000000 */
[----:B------:R-:W-:-:S04]  /*0740*/  UIADD3 UR10, UPT, UPT, -UR5, 0x100000, URZ ;  /* 0x00100000050a7890 */ /* 0x000fc8000fffe1ff */
[----:B------:R-:W-:Y:S02]  /*0750*/  USHF.L.U32 UR11, UR10, 0xb, URZ ;  /* 0x0000000b0a0b7899 */ /* 0x000fe400080006ff */
[----:B------:R-:W-:Y:S02]  /*0760*/  USHF.L.U32 UR10, UR10, 0x1, URZ ;  /* 0x000000010a0a7899 */ /* 0x000fe400080006ff */
[----:B------:R-:W-:-:S04]  /*0770*/  UIADD3 UR4, UPT, UPT, -UR4, 0x100000, URZ ;  /* 0x0010000004047890 */ /* 0x000fc8000fffe1ff */
[----:B------:R-:W-:Y:S02]  /*0780*/  USHF.L.U32 UR5, UR4, 0xb, URZ ;  /* 0x0000000b04057899 */ /* 0x000fe400080006ff */
[----:B------:R-:W-:Y:S01]  /*0790*/  USHF.L.U32 UR4, UR4, 0x1, URZ ;  /* 0x0000000104047899 */ /* 0x000fe200080006ff */
[----:B------:R-:W-:Y:S01]  /*07a0*/  ELECT P0, URZ, PT ;  /* 0x0000000000ff782f */ /* 0x000fe20003800000 */
[----:B--2---:R-:W-:Y:S01]  /*07b0*/  ULEA UR7, UR7, UR9, 0x18 ;  /* 0x0000000907077291 */ /* 0x004fe2000f8ec0ff */
[----:B------:R-:W1:Y:S11]  /*07c0*/  FENCE.VIEW.ASYNC.S ;  /* 0x00000000000073c6 */ /* 0x000e760000000000 */
[----:B-1----:R2:W1:Y:S01]  /*07d0*/  SYNCS.EXCH.64 URZ, [UR7+0x80], UR10 ;  /* 0x0000800a07ff75b2 */ /* 0x0024620008000100 */
[----:B------:R2:W1:Y:S01]  /*07e0*/  SYNCS.EXCH.64 URZ, [UR7+0x98], UR4 ;  /* 0x0000980407ff75b2 */ /* 0x0004620008000100 */
[----:B------:R2:W1:Y:S01]  /*07f0*/  SYNCS.EXCH.64 URZ, [UR7+0x88], UR10 ;  /* 0x0000880a07ff75b2 */ /* 0x0004620008000100 */
[----:B------:R2:W1:Y:S01]  /*0800*/  SYNCS.EXCH.64 URZ, [UR7+0xa0], UR4 ;  /* 0x0000a00407ff75b2 */ /* 0x0004620008000100 */
[----:B------:R2:W1:Y:S01]  /*0810*/  SYNCS.EXCH.64 URZ, [UR7+0x90], UR10 ;  /* 0x0000900a07ff75b2 */ /* 0x0004620008000100 */
[----:B------:R2:W1:Y:S02]  /*0820*/  SYNCS.EXCH.64 URZ, [UR7+0xa8], UR4 ;  /* 0x0000a80407ff75b2 */ /* 0x0004640008000100 */
[----:B--2---:R-:W-:Y:S01]  /*0830*/  NOP ;  /* 0x0000000000007918 */ /* 0x004fe20000000000 */
.L_x_10:
[----:B------:R-:W2:Y:S01]  /*0840*/  SHFL.IDX PT, R2, R92, RZ, 0x1f ;  /* 0x00001fff5c027589 */ /* 0x000ea200000e0000 */
[----:B------:R-:W-:Y:S01]  /*0850*/  NOP ;  /* 0x0000000000007918 */ /* 0x000fe20000000000 */
[----:B--2---:R-:W-:-:S13]  /*0860*/  ISETP.NE.AND P0, PT, R2, 0x3, PT ;  /* 0x000000030200780c */ /* 0x004fda0003f05270 */
[----:B------:R-:W-:Y:S05]  /*0870*/  @P0 BRA `(.L_x_11) ;  /* 0x0000000000300947 */ /* 0x000fea0003800000 */
[----:B-1----:R-:W1:Y:S01]  /*0880*/  S2UR UR5, SR_CgaCtaId ;  /* 0x00000000000579c3 */ /* 0x002e620000008800 */
        /* <DEDUP_REMOVED lines=8> */
[----:B-1----:R2:W1:Y:S01]  /*0910*/  SYNCS.EXCH.64 URZ, [UR5+0xb0], UR10 ;  /* 0x0000b00a05ff75b2 */ /* 0x0024620008000100 */
[----:B------:R2:W1:Y:S02]  /*0920*/  SYNCS.EXCH.64 URZ, [UR5+0xb8], UR10 ;  /* 0x0000b80a05ff75b2 */ /* 0x0004640008000100 */
[----:B--2---:R-:W-:Y:S01]  /*0930*/  NOP ;  /* 0x0000000000007918 */ /* 0x004fe20000000000 */
.L_x_11:
[----:B------:R-:W2:Y:S01]  /*0940*/  SHFL.IDX PT, R2, R92, RZ, 0x1f ;  /* 0x00001fff5c027589 */ /* 0x000ea200000e0000 */
[----:B------:R-:W-:Y:S01]  /*0950*/  NOP ;  /* 0x0000000000007918 */ /* 0x000fe20000000000 */
[----:B--2---:R-:W-:-:S13]  /*0960*/  ISETP.NE.AND P0, PT, R2, 0x4, PT ;  /* 0x000000040200780c */ /* 0x004fda0003f05270 */
[----:B------:R-:W-:Y:S05]  /*0970*/  @P0 BRA `(.L_x_12) ;  /* 0x00000000004c0947 */ /* 0x000fea0003800000 */
[----:B-1----:R-:W1:Y:S01]  /*0980*/  S2UR UR5, SR_CgaCtaId ;  /* 0x00000000000579c3 */ /* 0x002e620000008800 */
[----:B------:R-:W-:Y:S01]  /*0990*/  UMOV UR9, 0x100 ;  /* 0x0000010000097882 */ /* 0x000fe20000000000 */
[----:B------:R-:W-:Y:S01]  /*09a0*/  UMOV UR7, 0x400 ;  /* 0x0000040000077882 */ /* 0x000fe20000000000 */
[----:B------:R-:W-:Y:S01]  /*09b0*/  USEL UR9, UR9, 0xe0, UP2 ;  /* 0x000000e009097887 */ /* 0x000fe20009000000 */
[----:B------:R-:W-:Y:S01]  /*09c0*/  UMOV UR4, 0x1 ;  /* 0x0000000100047882 */ /* 0x000fe20000000000 */
[----:B------:R-:W-:Y:S01]  /*09d0*/  ELECT P0, URZ, PT ;  /* 0x0000000000ff782f */ /* 0x000fe20003800000 */
[----:B------:R-:W-:-:S04]  /*09e0*/  UIADD3 UR10, UPT, UPT, -UR4, 0x100000, URZ ;  /* 0x00100000040a7890 */ /* 0x000fc8000fffe1ff */
[----:B------:R-:W-:Y:S02]  /*09f0*/  USHF.L.U32 UR11, UR10, 0xb, URZ ;  /* 0x0000000b0a0b7899 */ /* 0x000fe400080006ff */
[----:B------:R-:W-:Y:S02]  /*0a00*/  USHF.L.U32 UR10, UR10, 0x1, URZ ;  /* 0x000000010a0a7899 */ /* 0x000fe400080006ff */
[----:B------:R-:W-:-:S04]  /*0a10*/  UIADD3 UR12, UPT, UPT, -UR9, 0x100000, URZ ;  /* 0x00100000090c7890 */ /* 0x000fc8000fffe1ff */
[----:B------:R-:W-:Y:S02]  /*0a20*/  USHF.L.U32 UR13, UR12, 0xb, URZ ;  /* 0x0000000b0c0d7899 */ /* 0x000fe400080006ff */
[----:B------:R-:W-:Y:S02]  /*0a30*/  USHF.L.U32 UR12, UR12, 0x1, URZ ;  /* 0x000000010c0c7899 */ /* 0x000fe400080006ff */
[----:B-1----:R-:W-:Y:S01]  /*0a40*/  ULEA UR5, UR5, UR7, 0x18 ;  /* 0x0000000705057291 */ /* 0x002fe2000f8ec0ff */
[----:B------:R-:W1:Y:S11]  /*0a50*/  FENCE.VIEW.ASYNC.S ;  /* 0x00000000000073c6 */ /* 0x000e760000000000 */
[----:B-1----:R2:W1:Y:S01]  /*0a60*/  SYNCS.EXCH.64 URZ, [UR5+0xc0], UR10 ;  /* 0x0000c00a05ff75b2 */ /* 0x0024620008000100 */
[----:B------:R2:W1:Y:S01]  /*0a70*/  SYNCS.EXCH.64 URZ, [UR5+0xd0], UR12 ;  /* 0x0000d00c05ff75b2 */ /* 0x0004620008000100 */
[----:B------:R2:W1:Y:S01]  /*0a80*/  SYNCS.EXCH.64 URZ, [UR5+0xc8], UR10 ;  /* 0x0000c80a05ff75b2 */ /* 0x0004620008000100 */
[----:B------:R2:W1:Y:S02]  /*0a90*/  SYNCS.EXCH.64 URZ, [UR5+0xd8], UR12 ;  /* 0x0000d80c05ff75b2 */ /* 0x0004640008000100 */
[----:B--2---:R-:W-:Y:S01]  /*0aa0*/  NOP ;  /* 0x0000000000007918 */ /* 0x004fe20000000000 */
.L_x_12:
        /* <DEDUP_REMOVED lines=22> */
[----:B------:R2:W1:Y:S01]  /*0c10*/  SYNCS.EXCH.64 URZ, [UR7+0x110], UR4 ;  /* 0x0001100407ff75b2 */ /* 0x0004620008000100 */
[----:B------:R2:W1:Y:S01]  /*0c20*/  SYNCS.EXCH.64 URZ, [UR7+0xf8], UR10 ;  /* 0x0000f80a07ff75b2 */ /* 0x0004620008000100 */
[----:B------:R2:W1:Y:S02]  /*0c30*/  SYNCS.EXCH.64 URZ, [UR7+0x118], UR4 ;  /* 0x0001180407ff75b2 */ /* 0x0004640008000100 */
[----:B--2---:R-:W-:Y:S01]  /*0c40*/  NOP ;  /* 0x0000000000007918 */ /* 0x004fe20000000000 */
.L_x_13:
        /* <DEDUP_REMOVED lines=18> */
.L_x_14:
[----:B-1----:R-:W1:Y:S01]  /*0d70*/  S2UR UR5, SR_CTAID.X ;  /* 0x00000000000579c3 */ /* 0x002e620000002500 */
[----:B------:R-:W-:-:S05]  /*0d80*/  CS2R.32 R87, SR_CgaSize ;  /* 0x0000000000577805 */ /* 0x000fca0000008a00 */
[----:B------:R-:W-:-:S05]  /*0d90*/  IMAD R87, R87, -0xa0, RZ ;  /* 0xffffff6057577824 */ /* 0x000fca00078e02ff */
[----:B------:R-:W-:-:S14]  /*0da0*/  R2UR UR9, R87 ;  /* 0x00000000570972ca */ /* 0x000fdc00000e0000 */
[----:B------:R-:W2:Y:S01]  /*0db0*/  LDCU UR9, c[0x0][UR9+0x2b0] ;  /* 0x00005600090977ac */ /* 0x000ea20008000800 */
[----:B------:R-:W-:Y:S01]  /*0dc0*/  NOP ;  /* 0x0000000000007918 */ /* 0x000fe20000000000 */
[----:B------:R-:W-:-:S05]  /*0dd0*/  CS2R.32 R87, SR_CgaSize ;  /* 0x0000000000577805 */ /* 0x000fca0000008a00 */
[----:B------:R-:W-:-:S05]  /*0de0*/  IMAD R87, R87, -0xa0, RZ ;  /* 0xffffff6057577824 */ /* 0x000fca00078e02ff */
[----:B------:R-:W-:-:S14]  /*0df0*/  R2UR UR7, R87 ;  /* 0x00000000570772ca */ /* 0x000fdc00000e0000 */
[----:B------:R-:W3:Y:S01]  /*0e00*/  LDCU UR7, c[0x0][UR7+0x2b4] ;  /* 0x00005680070777ac */ /* 0x000ee20008000800 */
[----:B------:R-:W4:Y:S08]  /*0e10*/  S2UR UR4, SR_CTAID.Y ;  /* 0x00000000000479c3 */ /* 0x000f300000002600 */
[----:B------:R-:W3:Y:S01]  /*0e20*/  LDC R10, c[0x0][0xb24] ;  /* 0x0002c900ff0a7b82 */ /* 0x000ee20000000800 */
[----:B-1----:R-:W-:-:S02]  /*0e30*/  I2FP.F32.U32 R87, UR5 ;  /* 0x0000000500577c45 */ /* 0x002fc40008201000 */
[----:B------:R-:W-:-:S05]  /*0e40*/  CS2R.32 R3, SR_CgaSize ;  /* 0x0000000000037805 */ /* 0x000fca0000008a00 */
[----:B------:R-:W-:-:S06]  /*0e50*/  IMAD R3, R3, -0xa0, RZ ;  /* 0xffffff6003037824 */ /* 0x000fcc00078e02ff */
[----:B------:R-:W1:Y:S01]  /*0e60*/  LDC R3, c[0x0][R3+0x2a0] ;  /* 0x0000a80003037b82 */ /* 0x000e620000000800 */
[----:B------:R-:W-:Y:S01]  /*0e70*/  MOV R15, UR5 ;  /* 0x00000005000f7c02 */ /* 0x000fe20008000f00 */
[----:B--2---:R-:W-:Y:S01]  /*0e80*/  FMUL R87, R87, UR9 ;  /* 0x0000000957577c20 */ /* 0x004fe20008400000 */
[----:B----4-:R-:W-:Y:S02]  /*0e90*/  I2FP.F32.U32 R86, UR4 ;  /* 0x0000000400567c45 */ /* 0x010fe40008201000 */
[----:B------:R-:W-:-:S05]  /*0ea0*/  CS2R.32 R2, SR_CgaSize ;  /* 0x0000000000027805 */ /* 0x000fca0000008a00 */
[----:B------:R-:W-:-:S06]  /*0eb0*/  IMAD R2, R2, -0xa0, RZ ;  /* 0xffffff6002027824 */ /* 0x000fcc00078e02ff */
[----:B------:R-:W2:Y:S01]  /*0ec0*/  LDC R2, c[0x0][R2+0x2a4] ;  /* 0x0000a90002027b82 */ /* 0x000ea20000000800 */
[----:B------:R-:W-:Y:S01]  /*0ed0*/  MOV R14, UR4 ;  /* 0x00000004000e7c02 */ /* 0x000fe20008000f00 */
[----:B------:R-:W4:Y:S01]  /*0ee0*/  F2I.U32.TRUNC.NTZ R87, R87 ;  /* 0x0000005700577305 */ /* 0x000f22000020f000 */
[----:B---3--:R-:W-:-:S05]  /*0ef0*/  FMUL R86, R86, UR7 ;  /* 0x0000000756567c20 */ /* 0x008fca0008400000 */
[----:B------:R-:W-:Y:S01]  /*0f00*/  BAR.SYNC.DEFER_BLOCKING 0x0 ;  /* 0x0000000000007b1d */ /* 0x000fe20000010000 */
[----:B------:R-:W-:-:S05]  /*0f10*/  ISETP.GE.AND P0, PT, R10, 0x1, PT ;  /* 0x000000010a00780c */ /* 0x000fca0003f06270 */
[----:B------:R-:W3:Y:S02]  /*0f20*/  F2I.U32.TRUNC.NTZ R86, R86 ;  /* 0x0000005600567305 */ /* 0x000ee4000020f000 */
[----:B------:R-:W2:Y:S01]  /*0f30*/  S2UR UR36, SR_CTAID.Z ;  /* 0x00000000002479c3 */ /* 0x000ea20000002700 */
[----:B----4-:R-:W-:-:S05]  /*0f40*/  IADD3 R87, PT, PT, -R87, RZ, RZ ;  /* 0x000000ff57577210 */ /* 0x010fca0007ffe1ff */
[----:B-1----:R-:W-:Y:S01]  /*0f50*/  IMAD R87, R3, R87, UR5 ;  /* 0x0000000503577e24 */ /* 0x002fe2000f8e0257 */
[----:B---3--:R-:W-:-:S05]  /*0f60*/  IADD3 R86, PT, PT, -R86, RZ, RZ ;  /* 0x000000ff56567210 */ /* 0x008fca0007ffe1ff */
[----:B--2---:R-:W-:Y:S01]  /*0f70*/  IMAD R86, R2, R86, UR4 ;  /* 0x0000000402567e24 */ /* 0x004fe2000f8e0256 */
[----:B------:R-:W-:Y:S06]  /*0f80*/  @!P0 BRA `(.L_x_15) ;  /* 0x0000000000b88947 */ /* 0x000fec0003800000 */
[----:B------:R-:W1:Y:S01]  /*0f90*/  LDC.64 R4, c[0x0][0xb18] ;  /* 0x0002c600ff047b82 */ /* 0x000e620000000a00 */
[----:B------:R-:W-:-:S07]  /*0fa0*/  ISETP.NE.AND P0, PT, R10, 0x1, PT ;  /* 0x000000010a00780c */ /* 0x000fce0003f05270 */
[----:B------:R-:W2:Y:S08]  /*0fb0*/  LDC R9, c[0x0][0xb0c] ;  /* 0x0002c300ff097b82 */ /* 0x000eb00000000800 */
[----:B------:R-:W3:Y:S08]  /*0fc0*/  LDC R12, c[0x0][0x370] ;  /* 0x0000dc00ff0c7b82 */ /* 0x000ef00000000800 */
[----:B------:R-:W4:Y:S01]  /*0fd0*/  LDC R11, c[0x0][0x374] ;  /* 0x0000dd00ff0b7b82 */ /* 0x000f220000000800 */
[----:B-1----:R-:W-:-:S07]  /*0fe0*/  ISETP.NE.AND P1, PT, R4, 0x1, PT ;  /* 0x000000010400780c */ /* 0x002fce0003f25270 */
[----:B------:R-:W3:Y:S01]  /*0ff0*/  LDC.64 R6, c[0x0][0xb10] ;  /* 0x0002c400ff067b82 */ /* 0x000ee20000000a00 */
[----:B--2---:R-:W-:-:S07]  /*1000*/  ISETP.NE.AND P2, PT, R9, 0x1, PT ;  /* 0x000000010900780c */ /* 0x004fce0003f45270 */
[----:B------:R-:W1:Y:S08]  /*1010*/  LDC R8, c[0x0][0xb20] ;  /* 0x0002c800ff087b82 */ /* 0x000e700000000800 */
[----:B------:R-:W2:Y:S01]  /*1020*/  LDC.64 R2, c[0x0][0xb28] ;  /* 0x0002ca00ff027b82 */ /* 0x000ea20000000a00 */
[----:B----4-:R-:W-:-:S04]  /*1030*/  IMAD.HI.U32 R13, R11, R5, RZ ;  /* 0x000000050b0d7227 */ /* 0x010fc800078e00ff */
[----:B------:R-:W-:-:S04]  /*1040*/  IMAD.HI.U32 R5, R14, R5, RZ ;  /* 0x000000050e057227 */ /* 0x000fc800078e00ff */
[----:B---3--:R-:W-:-:S05]  /*1050*/  IMAD.HI.U32 R16, R12, R6, RZ ;  /* 0x000000060c107227 */ /* 0x008fca00078e00ff */
[-C--:B------:R-:W-:Y:S01]  /*1060*/  @P2 SHF.R.U32.HI R12, RZ, R7.reuse, R16 ;  /* 0x00000007ff0c2219 */ /* 0x080fe20000011610 */
[----:B------:R-:W-:Y:S01]  /*1070*/  IMAD.HI.U32 R16, R15, R6, RZ ;  /* 0x000000060f107227 */ /* 0x000fe200078e00ff */
[-C--:B-1----:R-:W-:Y:S02]  /*1080*/  @P1 SHF.R.U32.HI R11, RZ, R8.reuse, R13 ;  /* 0x00000008ff0b1219 */ /* 0x082fe4000001160d */
[----:B------:R-:W-:Y:S02]  /*1090*/  SHF.R.U32.HI R5, RZ, R8, R5 ;  /* 0x00000008ff057219 */ /* 0x000fe40000011605 */
[----:B------:R-:W-:Y:S02]  /*10a0*/  SHF.R.U32.HI R16, RZ, R7, R16 ;  /* 0x00000007ff107219 */ /* 0x000fe40000011610 */
[----:B------:R-:W-:Y:S01]  /*10b0*/  SEL R5, R14, R5, !P1 ;  /* 0x000000050e057207 */ /* 0x000fe20004800000 */
[----:B--2---:R-:W-:Y:S01]  /*10c0*/  IMAD.HI.U32 R13, R11, R2, RZ ;  /* 0x000000020b0d7227 */ /* 0x004fe200078e00ff */
[----:B------:R-:W-:-:S03]  /*10d0*/  SEL R16, R15, R16, !P2 ;  /* 0x000000100f107207 */ /* 0x000fc60005000000 */
[----:B------:R-:W-:Y:S01]  /*10e0*/  IMAD.HI.U32 R6, R12, R2, RZ ;  /* 0x000000020c067227 */ /* 0x000fe200078e00ff */
[----:B------:R-:W-:-:S04]  /*10f0*/  @P0 SHF.R.U32.HI R11, RZ, R3, R13 ;  /* 0x00000003ff0b0219 */ /* 0x000fc8000001160d */
[----:B------:R-:W-:Y:S01]  /*1100*/  @P0 SHF.R.U32.HI R12, RZ, R3, R6 ;  /* 0x00000003ff0c0219 */ /* 0x000fe20000011606 */
[----:B------:R-:W-:-:S04]  /*1110*/  IMAD R11, R11, R10, RZ ;  /* 0x0000000a0b0b7224 */ /* 0x000fc800078e02ff */
[----:B------:R-:W-:Y:S01]  /*1120*/  IMAD R6, R12, R10, RZ ;  /* 0x0000000a0c067224 */ /* 0x000fe200078e02ff */
[----:B------:R-:W-:-:S04]  /*1130*/  ISETP.GE.AND P1, PT, R5, R11, PT ;  /* 0x0000000b0500720c */ /* 0x000fc80003f26270 */
[----:B------:R-:W-:Y:S01]  /*1140*/  ISETP.GE.OR P1, PT, R16, R6, P1 ;  /* 0x000000061000720c */ /* 0x000fe20000f26670 */
[----:B------:R-:W-:-:S05]  /*1150*/  IMAD.HI.U32 R6, R5, R2, RZ ;  /* 0x0000000205067227 */ /* 0x000fca00078e00ff */
[----:B------:R-:W-:-:S04]  /*1160*/  SHF.R.U32.HI R6, RZ, R3, R6 ;  /* 0x00000003ff067219 */ /* 0x000fc80000011606 */
[----:B------:R-:W-:-:S03]  /*1170*/  SEL R6, R5, R6, !P0 ;  /* 0x0000000605067207 */ /* 0x000fc60004000000 */
[----:B------:R-:W-:Y:S01]  /*1180*/  @!P1 IMAD.HI.U32 R7, R16, R2, RZ ;  /* 0x0000000210079227 */ /* 0x000fe200078e00ff */
[----:B------:R-:W-:-:S04]  /*1190*/  IADD3 R2, PT, PT, -R6, RZ, RZ ;  /* 0x000000ff06027210 */ /* 0x000fc80007ffe1ff */
[----:B------:R-:W-:Y:S01]  /*11a0*/  @!P1 SHF.R.U32.HI R3, RZ, R3, R7 ;  /* 0x00000003ff039219 */ /* 0x000fe20000011607 */
[----:B------:R-:W-:Y:S01]  /*11b0*/  IMAD R2, R10, R2, R5 ;  /* 0x000000020a027224 */ /* 0x000fe200078e0205 */
[----:B------:R-:W-:Y:S02]  /*11c0*/  IADD3 R7, PT, PT, -R5, RZ, RZ ;  /* 0x000000ff05077210 */ /* 0x000fe40007ffe1ff */
[----:B------:R-:W-:-:S03]  /*11d0*/  @!P1 SEL R3, R16, R3, !P0 ;  /* 0x0000000310039207 */ /* 0x000fc60004000000 */
[----:B------:R-:W-:Y:S02]  /*11e0*/  IMAD R7, R4, R7, R14 ;  /* 0x0000000704077224 */ /* 0x000fe400078e020e */
[--C-:B------:R-:W-:Y:S02]  /*11f0*/  @!P1 IMAD.IADD R6, R6, 0x1, -R3.reuse ;  /* 0x0000000106069824 */ /* 0x100fe400078e0a03 */
[----:B------:R-:W-:Y:S01]  /*1200*/  @!P1 IMAD R3, R2, R12, R3 ;  /* 0x0000000c02039224 */ /* 0x000fe200078e0203 */
[----:B------:R-:W-:Y:S01]  /*1210*/  IADD3 R2, PT, PT, -R16, RZ, RZ ;  /* 0x000000ff10027210 */ /* 0x000fe20007ffe1ff */
[----:B------:R-:W-:Y:S02]  /*1220*/  @!P1 IMAD R5, R6, R10, R16 ;  /* 0x0000000a06059224 */ /* 0x000fe400078e0210 */
[----:B------:R-:W-:Y:S02]  /*1230*/  @!P1 IMAD.MOV.U32 R16, RZ, RZ, R3 ;  /* 0x000000ffff109224 */ /* 0x000fe400078e0003 */
[----:B------:R-:W-:-:S02]  /*1240*/  IMAD R2, R9, R2, R15 ;  /* 0x0000000209027224 */ /* 0x000fc400078e020f */
[----:B------:R-:W-:Y:S02]  /*1250*/  IMAD R14, R5, R4, R7 ;  /* 0x00000004050e7224 */ /* 0x000fe400078e0207 */
[----:B------:R-:W-:Y:S02]  /*1260*/  IMAD R15, R16, R9, R2 ;  /* 0x00000009100f7224 */ /* 0x000fe400078e0202 */
.L_x_15:
[----:B------:R-:W1:Y:S01]  /*1270*/  LDCU UR4, c[0x0][0xb30] ;  /* 0x00016600ff0477ac */ /* 0x000e620008000800 */
[----:B------:R-:W2:Y:S08]  /*1280*/  S2UR UR37, SR_CgaCtaId ;  /* 0x00000000002579c3 */ /* 0x000eb00000008800 */
[----:B------:R-:W3:Y:S01]  /*1290*/  LDC R40, c[0x0][0xb24] ;  /* 0x0002c900ff287b82 */ /* 0x000ee20000000800 */
[----:B-1----:R-:W-:-:S09]  /*12a0*/  UISETP.NE.AND UP1, UPT, UR4, 0x1, UPT ;  /* 0x000000010400788c */ /* 0x002fd2000bf25270 */
[----:B--2---:R-:W-:Y:S05]  /*12b0*/  BRA.U UP1, `(.L_x_16) ;  /* 0x0000000101407547 */ /* 0x004fea000b800000 */
[----:B------:R-:W1:Y:S08]  /*12c0*/  LDC.64 R4, c[0x0][0xb10] ;  /* 0x0002c400ff047b82 */ /* 0x000e700000000a00 */
[----:B------:R-:W2:Y:S08]  /*12d0*/  LDC.64 R2, c[0x0][0xb18] ;  /* 0x0002c600ff027b82 */ /* 0x000eb00000000a00 */
[----:B------:R-:W4:Y:S08]  /*12e0*/  LDC R6, c[0x0][0xb20] ;  /* 0x0002c800ff067b82 */ /* 0x000f300000000800 */
[----:B------:R-:W3:Y:S01]  /*12f0*/  LDC R7, c[0x0][0xb0c] ;  /* 0x0002c300ff077b82 */ /* 0x000ee20000000800 */
[----:B-1----:R-:W-:-:S05]  /*1300*/  IMAD.HI.U32 R4, R15, R4, RZ ;  /* 0x000000040f047227 */ /* 0x002fca00078e00ff */
[----:B------:R-:W-:Y:S01]  /*1310*/  SHF.R.U32.HI R4, RZ, R5, R4 ;  /* 0x00000005ff047219 */ /* 0x000fe20000011604 */
[----:B--2---:R-:W-:Y:S01]  /*1320*/  IMAD.HI.U32 R3, R14, R3, RZ ;  /* 0x000000030e037227 */ /* 0x004fe200078e00ff */
[----:B------:R-:W-:-:S04]  /*1330*/  ISETP.NE.AND P0, PT, R2, 0x1, PT ;  /* 0x000000010200780c */ /* 0x000fc80003f05270 */
[----:B----4-:R-:W-:-:S04]  /*1340*/  SHF.R.U32.HI R3, RZ, R6, R3 ;  /* 0x00000006ff037219 */ /* 0x010fc80000011603 */
[----:B------:R-:W-:Y:S02]  /*1350*/  SEL R3, R14, R3, !P0 ;  /* 0x000000030e037207 */ /* 0x000fe40004000000 */
[----:B---3--:R-:W-:-:S04]  /*1360*/  ISETP.NE.AND P1, PT, R7, 0x1, PT ;  /* 0x000000010700780c */ /* 0x008fc80003f25270 */
[----:B------:R-:W-:-:S05]  /*1370*/  SEL R4, R15, R4, !P1 ;  /* 0x000000040f047207 */ /* 0x000fca0004800000 */
[----:B------:R-:W-:Y:S02]  /*1380*/  IMAD.IADD R5, R3, 0x1, -R4 ;  /* 0x0000000103057824 */ /* 0x000fe400078e0a04 */
[----:B------:R-:W-:Y:S02]  /*1390*/  IMAD.IADD R3, R4, 0x1, -R3 ;  /* 0x0000000104037824 */ /* 0x000fe400078e0a03 */
[----:B------:R-:W-:Y:S02]  /*13a0*/  IMAD R15, R5, R7, R15 ;  /* 0x00000007050f7224 */ /* 0x000fe400078e020f */
[----:B------:R-:W-:-:S07]  /*13b0*/  IMAD R14, R3, R2, R14 ;  /* 0x00000002030e7224 */ /* 0x000fce00078e020e */
.L_x_16:
[----:B------:R-:W-:Y:S01]  /*13c0*/  BAR.SYNC.DEFER_BLOCKING 0x0 ;  /* 0x0000000000007b1d */ /* 0x000fe20000010000 */
[----:B------:R-:W-:Y:S01]  /*13d0*/  UISETP.NE.AND UP1, UPT, UR8, 0x2, UPT ;  /* 0x000000020800788c */ /* 0x000fe2000bf25270 */
[----:B------:R-:W-:Y:S02]  /*13e0*/  ISETP.NE.OR P5, PT, R0, 0x2, !P5 ;  /* 0x000000020000780c */ /* 0x000fe40006fa5670 */
[----:B------:R-:W-:-:S06]  /*13f0*/  LOP3.LUT R2, R93, 0x1f, RZ, 0xc0, !PT ;  /* 0x0000001f5d027812 */ /* 0x000fcc00078ec0ff */
[----:B------:R-:W-:Y:S05]  /*1400*/  BRA.U UP1, `(.L_x_17) ;  /* 0x0000001101ec7547 */ /* 0x000fea000b800000 */
[----:B------:R-:W1:Y:S01]  /*1410*/  LDCU UR13, c[0x0][0x38c] ;  /* 0x00007180ff0d77ac */ /* 0x000e620008000800 */
[----:B------:R-:W2:Y:S01]  /*1420*/  LDC R8, c[0x0][0x370] ;  /* 0x0000dc00ff087b82 */ /* 0x000ea20000000800 */
[----:B------:R-:W-:Y:S01]  /*1430*/  PLOP3.LUT P1, PT, PT, PT, UP2, 0x80, 0x8 ;  /* 0x000000000008781c */ /* 0x000fe20003f2f028 */
[----:B------:R-:W-:Y:S01]  /*1440*/  IMAD.MOV.U32 R17, RZ, RZ, 0x1 ;  /* 0x00000001ff117424 */ /* 0x000fe200078e00ff */
[----:B------:R-:W-:Y:S01]  /*1450*/  ISETP.EQ.OR P4, PT, R2, RZ, P5 ;  /* 0x000000ff0200720c */ /* 0x000fe20002f82670 */
[----:B------:R-:W-:Y:S01]  /*1460*/  IMAD.MOV.U32 R16, RZ, RZ, RZ ;  /* 0x000000ffff107224 */ /* 0x000fe200078e00ff */
[----:B------:R-:W-:Y:S02]  /*1470*/  PLOP3.LUT P1, PT, P1, PT, PT, 0x8, 0x80 ;  /* 0x000000000080781c */ /* 0x000fe40000f2e170 */
[----:B------:R-:W-:Y:S01]  /*1480*/  CS2R R12, SRZ ;  /* 0x00000000000c7805 */ /* 0x000fe2000001ff00 */
[----:B------:R-:W-:Y:S01]  /*1490*/  IMAD.MOV.U32 R11, RZ, RZ, 0x1 ;  /* 0x00000001ff0b7424 */ /* 0x000fe200078e00ff */
[----:B------:R-:W4:Y:S01]  /*14a0*/  LDC R0, c[0x0][0x374] ;  /* 0x0000dd00ff007b82 */ /* 0x000f220000000800 */
[----:B------:R-:W2:Y:S01]  /*14b0*/  LDCU.64 UR22, c[0x0][0x348] ;  /* 0x00006900ff1677ac */ /* 0x000ea20008000a00 */
[----:B------:R-:W-:Y:S01]  /*14c0*/  UMOV UR6, URZ ;  /* 0x000000ff00067c82 */ /* 0x000fe20008000000 */
[----:B-1----:R-:W-:-:S04]  /*14d0*/  UIADD3 UR5, UPT, UPT, UR13, 0x3f, URZ ;  /* 0x0000003f0d057890 */ /* 0x002fc8000fffe0ff */
[----:B------:R-:W-:-:S04]  /*14e0*/  USHF.R.S32.HI UR4, URZ, 0x1f, UR5 ;  /* 0x0000001fff047899 */ /* 0x000fc80008011405 */
[----:B------:R-:W-:-:S04]  /*14f0*/  ULEA.HI UR4, UR4, UR5, URZ, 0x6 ;  /* 0x0000000504047291 */ /* 0x000fc8000f8f30ff */
[----:B------:R-:W-:Y:S02]  /*1500*/  USHF.R.S32.HI UR15, URZ, 0x6, UR4 ;  /* 0x00000006ff0f7899 */ /* 0x000fe40008011404 */
[----:B------:R-:W-:Y:S02]  /*1510*/  UIADD3 UR4, UPT, UPT, UR13, -0x1, URZ ;  /* 0xffffffff0d047890 */ /* 0x000fe4000fffe0ff */
[----:B------:R-:W-:Y:S02]  /*1520*/  UISETP.LT.U32.AND UP0, UPT, UR15, 0x8, UPT ;  /* 0x000000080f00788c */ /* 0x000fe4000bf01070 */
[----:B------:R-:W-:Y:S02]  /*1530*/  UISETP.GE.U32.AND UP1, UPT, UR4, -0x7f, UPT ;  /* 0xffffff810400788c */ /* 0x000fe4000bf26070 */
[----:B------:R-:W-:Y:S02]  /*1540*/  USEL UR14, UR15, 0x8, UP0 ;  /* 0x000000080f0e7887 */ /* 0x000fe40008000000 */
[----:B------:R-:W-:-:S02]  /*1550*/  UIADD3 UR13, UPT, UPT, UR13, 0x7e, URZ ;  /* 0x0000007e0d0d7890 */ /* 0x000fc4000fffe0ff */
[----:B------:R-:W-:Y:S02]  /*1560*/  UIADD3 UR5, UPT, UPT, UR14, -0x1, URZ ;  /* 0xffffffff0e057890 */ /* 0x000fe4000fffe0ff */
[----:B------:R-:W-:-:S03]  /*1570*/  UIADD3 UR7, UPT, UPT, UR15, -UR14, URZ ;  /* 0x8000000e0f077290 */ /* 0x000fc6000fffe0ff */
[----:B------:R-:W-:-:S04]  /*1580*/  @UP1 UIADD3 UR5, UPT, UPT, UR14, URZ, URZ ;  /* 0x000000ff0e051290 */ /* 0x000fc8000fffe0ff */
[----:B--2---:R-:W-:-:S12]  /*1590*/  UIADD3 UR5, UPT, UPT, UR5, 0x1, URZ ;  /* 0x0000000105057890 */ /* 0x004fd8000fffe0ff */
.L_x_35:
[----:B------:R-:W-:Y:S01]  /*15a0*/  UISETP.NE.AND UP0, UPT, UR37, URZ, UPT ;  /* 0x000000ff2500728c */ /* 0x000fe2000bf05270 */
[----:B------:R-:W1:Y:S08]  /*15b0*/  S2UR UR37, SR_CgaCtaId ;  /* 0x00000000002579c3 */ /* 0x000e700000008800 */
[----:B------:R-:W-:Y:S05]  /*15c0*/  BRA.U UP0, `(.L_x_18) ;  /* 0x0000000100347547 */ /* 0x000fea000b800000 */
[----:B------:R-:W2:Y:S01]  /*15d0*/  S2R R2, SR_CgaCtaId ;  /* 0x0000000000027919 */ /* 0x000ea20000008800 */
[----:B------:R-:W-:-:S04]  /*15e0*/  MOV R3, 0x400 ;  /* 0x0000040000037802 */ /* 0x000fc80000000f00 */
[----:B--2---:R-:W-:Y:S02]  /*15f0*/  LEA R2, R2, R3, 0x18 ;  /* 0x0000000302027211 */ /* 0x004fe400078ec0ff */
[----:B------:R-:W-:-:S03]  /*1600*/  SHF.L.U32 R3, R11, 0x1f, RZ ;  /* 0x0000001f0b037819 */ /* 0x000fc600000006ff */
[----:B------:R-:W-:-:S04]  /*1610*/  IMAD R2, R12, 0x8, R2 ;  /* 0x000000080c027824 */ /* 0x000fc800078e0202 */
[----:B------:R-:W2:Y:S02]  /*1620*/  SYNCS.PHASECHK.TRANS64.TRYWAIT P0, [R2+URZ+0x130], R3 ;  /* 0x00013003020075a7 */ /* 0x000ea400080011ff */
[----:B--2---:R-:W-:Y:S05]  /*1630*/  @!P0 BRA `(.L_x_19) ;  /* 0x00000060003c8947 */ /* 0x004fea0003800000 */
.L_x_119:
[----:B------:R-:W-:Y:S01]  /*1640*/  VIADD R12, R12, 0x1 ;  /* 0x000000010c0c7836 */ /* 0x000fe20000000000 */
[----:B------:R2:W-:Y:S04]  /*1650*/  SYNCS.ARRIVE.TRANS64.A1T0 RZ, [R2+URZ+0x120], RZ ;  /* 0x000120ff02ff79a7 */ /* 0x0005e800081000ff */
[----:B------:R-:W-:-:S04]  /*1660*/  ISETP.NE.AND P0, PT, R12, 0x2, PT ;  /* 0x000000020c00780c */ /* 0x000fc80003f05270 */
[----:B------:R-:W-:Y:S02]  /*1670*/  SEL R12, R12, RZ, P0 ;  /* 0x000000ff0c0c7207 */ /* 0x000fe40000000000 */
[----:B--2---:R-:W-:-:S04]  /*1680*/  SEL R2, RZ, 0x1, P0 ;  /* 0x00000001ff027807 */ /* 0x004fc80000000000 */
[----:B------:R-:W-:-:S07]  /*1690*/  LOP3.LUT R11, R11, R2, RZ, 0x3c, !PT ;  /* 0x000000020b0b7212 */ /* 0x000fce00078e3cff */
.L_x_18:
[----:B------:R-:W-:Y:S01]  /*16a0*/  UMOV UR4, 0x400 ;  /* 0x0000040000047882 */ /* 0x000fe20000000000 */
[----:B------:R-:W-:Y:S01]  /*16b0*/  SHF.L.U32 R2, R17, 0x1f, RZ ;  /* 0x0000001f11027819 */ /* 0x000fe200000006ff */
[----:B-1----:R-:W-:Y:S01]  /*16c0*/  ULEA UR4, UR37, UR4, 0x18 ;  /* 0x0000000425047291 */ /* 0x002fe2000f8ec0ff */
[----:B------:R-:W-:Y:S01]  /*16d0*/  R2UR UR35, R15 ;  /* 0x000000000f2372ca */ /* 0x000fe200000e0000 */
[----:B------:R-:W-:Y:S01]  /*16e0*/  UISETP.GE.U32.AND UP0, UPT, UR13, 0x7f, UPT ;  /* 0x0000007f0d00788c */ /* 0x000fe2000bf06070 */
[----:B------:R-:W-:Y:S01]  /*16f0*/  R2UR UR11, R14 ;  /* 0x000000000e0b72ca */ /* 0x000fe200000e0000 */
[----:B------:R-:W-:Y:S01]  /*1700*/  ULEA UR8, UR6, UR4, 0x3 ;  /* 0x0000000406087291 */ /* 0x000fe2000f8e18ff */
[----:B------:R-:W-:-:S08]  /*1710*/  UMOV UR24, URZ ;  /* 0x000000ff00187c82 */ /* 0x000fd00008000000 */
[----:B------:R1:W2:Y:S01]  /*1720*/  SYNCS.PHASECHK.TRANS64.TRYWAIT P0, [UR8+0x40], R2 ;  /* 0x00004002ff0075a7 */ /* 0x0002a20008001108 */
[----:B------:R-:W-:Y:S02]  /*1730*/  USHF.L.U32 UR35, UR35, 0x7, URZ ;  /* 0x0000000723237899 */ /* 0x000fe400080006ff */
[----:B------:R-:W-:Y:S01]  /*1740*/  USHF.L.U32 UR11, UR11, 0x6, URZ ;  /* 0x000000060b0b7899 */ /* 0x000fe200080006ff */
[----:B------:R-:W-:Y:S11]  /*1750*/  BRA.U !UP0, `(.L_x_20) ;  /* 0x0000000108a87547 */ /* 0x000ff6000b800000 */
[----:B------:R-:W-:Y:S01]  /*1760*/  UMOV UR16, URZ ;  /* 0x000000ff00107c82 */ /* 0x000fe20008000000 */
[----:B------:R-:W-:-:S05]  /*1770*/  UMOV UR17, UR6 ;  /* 0x0000000600117c82 */ /* 0x000fca0008000000 */
.L_x_25:
[----:B-1----:R-:W-:Y:S01]  /*1780*/  ULEA UR33, UR17, UR4, 0x3 ;  /* 0x0000000411217291 */ /* 0x002fe2000f8e18ff */
[----:B--2---:R-:W-:Y:S01]  /*1790*/  @!P5 MOV R3, 0x6000 ;  /* 0x000060000003d802 */ /* 0x004fe20000000f00 */
[----:B--2---:R-:W-:Y:S10]  /*17a0*/  @P0 BRA `(.L_x_21) ;  /* 0x00000000000c0947 */ /* 0x004ff40003800000 */
[----:B------:R-:W-:-:S04]  /*17b0*/  SHF.L.U32 R4, R17, 0x1f, RZ ;  /* 0x0000001f11047819 */ /* 0x000fc800000006ff */
[----:B------:R-:W2:Y:S02]  /*17c0*/  SYNCS.PHASECHK.TRANS64.TRYWAIT P0, [UR33+0x40], R4 ;  /* 0x00004004ff0075a7 */ /* 0x000ea40008001121 */
[----:B--2---:R-:W-:Y:S05]  /*17d0*/  @!P0 BRA `(.L_x_22) ;  /* 0x0000005c00e88947 */ /* 0x004fea0003800000 */
.L_x_21:
[----:B------:R2:W-:Y:S01]  /*17e0*/  @!P5 SYNCS.ARRIVE.TRANS64 RZ, [UR33], R3 ;  /* 0x00000003ffffd9a7 */ /* 0x0005e20008000021 */
[----:B------:R-:W-:Y:S04]  /*17f0*/  BSSY.RECONVERGENT B0, `(.L_x_23) ;  /* 0x0000003000007945 */ /* 0x000fe80003800200 */
[----:B------:R-:W-:Y:S05]  /*1800*/  @P4 BRA `(.L_x_24) ;  /* 0x0000000000044947 */ /* 0x000fea0003800000 */
[----:B------:R-:W-:Y:S05]  /*1810*/  BPT.TRAP 0x1 ;  /* 0x000000040000795c */ /* 0x000fea0000300000 */
.L_x_24:
[----:B------:R-:W-:Y:S05]  /*1820*/  BSYNC.RECONVERGENT B0 ;  /* 0x0000000000007941 */ /* 0x000fea0003800200 */
.L_x_23:
[----:B------:R-:W-:Y:S02]  /*1830*/  UIADD3 UR6, UPT, UPT, UR17, 0x1, URZ ;  /* 0x0000000111067890 */ /* 0x000fe4000fffe0ff */
[----:B------:R-:W-:Y:S02]  /*1840*/  ULEA UR32, UR17, UR4, 0xe ;  /* 0x0000000411207291 */ /* 0x000fe4000f8e70ff */
[----:B------:R-:W-:Y:S02]  /*1850*/  UISETP.NE.AND UP0, UPT, UR6, 0x8, UPT ;  /* 0x000000080600788c */ /* 0x000fe4000bf05270 */
[----:B------:R-:W-:Y:S02]  /*1860*/  UIADD3 UR26, UP1, UPT, UR22, 0x80, URZ ;  /* 0x00000080161a7890 */ /* 0x000fe4000ff3e0ff */
[----:B------:R-:W-:Y:S02]  /*1870*/  USEL UR9, URZ, 0x1, UP0 ;  /* 0x00000001ff097887 */ /* 0x000fe40008000000 */
[----:B------:R-:W-:-:S02]  /*1880*/  USEL UR6, UR6, URZ, UP0 ;  /* 0x000000ff06067287 */ /* 0x000fc40008000000 */
[----:B------:R-:W-:Y:S02]  /*1890*/  UIADD3 UR20, UP0, UPT, UR22, 0x180, URZ ;  /* 0x0000018016147890 */ /* 0x000fe4000ff1e0ff */
[----:B------:R-:W-:Y:S01]  /*18a0*/  ULEA UR8, UR6, UR4, 0x3 ;  /* 0x0000000406087291 */ /* 0x000fe2000f8e18ff */
[----:B------:R-:W-:Y:S01]  /*18b0*/  LOP3.LUT R17, R17, UR9, RZ, 0x3c, !PT ;  /* 0x0000000911117c12 */ /* 0x000fe2000f8e3cff */
[----:B------:R-:W-:Y:S02]  /*18c0*/  USHF.L.U32 UR34, UR16, 0x6, URZ ;  /* 0x0000000610227899 */ /* 0x000fe400080006ff */
[----:B------:R-:W-:Y:S01]  /*18d0*/  UIADD3.X UR27, UPT, UPT, URZ, UR23, URZ, UP1, !UPT ;  /* 0x00000017ff1b7290 */ /* 0x000fe20008ffe4ff */
[----:B-1----:R-:W-:Y:S01]  /*18e0*/  SHF.L.U32 R2, R17, 0x1f, RZ ;  /* 0x0000001f11027819 */ /* 0x002fe200000006ff */
[----:B------:R-:W-:Y:S02]  /*18f0*/  UIADD3 UR32, UPT, UPT, UR32, 0x6400, URZ ;  /* 0x0000640020207890 */ /* 0x000fe4000fffe0ff */
[----:B------:R-:W-:Y:S01]  /*1900*/  UIADD3.X UR21, UPT, UPT, URZ, UR23, URZ, UP0, !UPT ;  /* 0x00000017ff157290 */ /* 0x000fe200087fe4ff */
[----:B------:R1:W1:Y:S01]  /*1910*/  SYNCS.PHASECHK.TRANS64.TRYWAIT P0, [UR8+0x40], R2 ;  /* 0x00004002ff0075a7 */ /* 0x0002620008001108 */
[----:B------:R-:W-:Y:S01]  /*1920*/  ULEA UR8, UR17, UR4, 0xd ;  /* 0x0000000411087291 */ /* 0x000fe2000f8e68ff */
[----:B------:R-:W-:Y:S01]  /*1930*/  UMOV UR18, 0x0 ;  /* 0x0000000000127882 */ /* 0x000fe20000000000 */
[----:B------:R-:W-:-:S02]  /*1940*/  UMOV UR19, 0x10000000 ;  /* 0x1000000000137882 */ /* 0x000fc40000000000 */
[----:B------:R-:W-:Y:S01]  /*1950*/  UIADD3 UR8, UPT, UPT, UR8, 0x26400, URZ ;  /* 0x0002640008087890 */ /* 0x000fe2000fffe0ff */
[----:B------:R1:W-:Y:S01]  /*1960*/  UTMALDG.3D [UR32], [UR26], desc[UR18] ;  /* 0x000012201a0075b4 */ /* 0x0003e20008011000 */
[----:B------:R-:W-:Y:S01]  /*1970*/  UMOV UR12, UR36 ;  /* 0x00000024000c7c82 */ /* 0x000fe20008000000 */
[----:B------:R-:W-:Y:S01]  /*1980*/  UMOV UR9, UR33 ;  /* 0x0000002100097c82 */ /* 0x000fe20008000000 */
[----:B------:R-:W-:Y:S01]  /*1990*/  UMOV UR10, UR34 ;  /* 0x00000022000a7c82 */ /* 0x000fe20008000000 */
[----:B------:R-:W-:Y:S01]  /*19a0*/  UIADD3 UR16, UPT, UPT, UR16, 0x1, URZ ;  /* 0x0000000110107890 */ /* 0x000fe2000fffe0ff */
[----:B------:R-:W-:Y:S01]  /*19b0*/  UMOV UR24, UR5 ;  /* 0x0000000500187c82 */ /* 0x000fe20008000000 */
[----:B------:R-:W-:Y:S02]  /*19c0*/  UMOV UR17, UR6 ;  /* 0x0000000600117c82 */ /* 0x000fe40008000000 */
[----:B------:R1:W-:Y:S01]  /*19d0*/  UTMALDG.3D [UR8], [UR20], desc[UR18] ;  /* 0x00001208140075b4 */ /* 0x0003e20008011000 */
[----:B------:R-:W-:-:S09]  /*19e0*/  UISETP.NE.AND UP0, UPT, UR16, UR5, UPT ;  /* 0x000000051000728c */ /* 0x000fd2000bf05270 */
[----:B------:R-:W-:Y:S05]  /*19f0*/  BRA.U UP0, `(.L_x_25) ;  /* 0xfffffffd00607547 */ /* 0x000fea000b83ffff */
.L_x_20:
[----:B-1----:R-:W-:Y:S01]  /*1a00*/  ULEA UR8, UR6, UR4, 0x3 ;  /* 0x0000000406087291 */ /* 0x002fe2000f8e18ff */
[----:B------:R-:W-:Y:S01]  /*1a10*/  SHF.L.U32 R2, R17, 0x1f, RZ ;  /* 0x0000001f11027819 */ /* 0x000fe200000006ff */
[----:B------:R-:W-:Y:S01]  /*1a20*/  @!P1 SYNCS.ARRIVE.TRANS64.A1T0 RZ, [UR4+0xb8], RZ ;  /* 0x0000b8ffffff99a7 */ /* 0x000fe20008100004 */
[----:B------:R-:W-:-:S06]  /*1a30*/  UISETP.GT.AND UP0, UPT, UR15, UR14, UPT ;  /* 0x0000000e0f00728c */ /* 0x000fcc000bf04270 */
[----:B--2---:R1:W2:Y:S03]  /*1a40*/  SYNCS.PHASECHK.TRANS64.TRYWAIT P0, [UR8+0x40], R2 ;  /* 0x00004002ff0075a7 */ /* 0x0042a60008001108 */
[----:B------:R-:W-:Y:S05]  /*1a50*/  BRA.U !UP0, `(.L_x_26) ;  /* 0x0000000108ac7547 */ /* 0x000fea000b800000 */
[----:B------:R-:W-:Y:S01]  /*1a60*/  UIADD3 UR21, UPT, UPT, UR7, UR24, URZ ;  /* 0x0000001807157290 */ /* 0x000fe2000fffe0ff */
[----:B------:R-:W-:-:S11]  /*1a70*/  UMOV UR25, UR6 ;  /* 0x0000000600197c82 */ /* 0x000fd60008000000 */
.L_x_31:
[----:B-1----:R-:W-:Y:S01]  /*1a80*/  ULEA UR17, UR25, UR4, 0x3 ;  /* 0x0000000419117291 */ /* 0x002fe2000f8e18ff */
[----:B--2---:R-:W-:Y:S01]  /*1a90*/  @!P5 MOV R3, 0x6000 ;  /* 0x000060000003d802 */ /* 0x004fe20000000f00 */
[----:B--2---:R-:W-:Y:S10]  /*1aa0*/  @P0 BRA `(.L_x_27) ;  /* 0x00000000000c0947 */ /* 0x004ff40003800000 */
[----:B------:R-:W-:-:S04]  /*1ab0*/  SHF.L.U32 R4, R17, 0x1f, RZ ;  /* 0x0000001f11047819 */ /* 0x000fc800000006ff */
[----:B------:R-:W2:Y:S02]  /*1ac0*/  SYNCS.PHASECHK.TRANS64.TRYWAIT P0, [UR17+0x40], R4 ;  /* 0x00004004ff0075a7 */ /* 0x000ea40008001111 */
[----:B--2---:R-:W-:Y:S05]  /*1ad0*/  @!P0 BRA `(.L_x_28) ;  /* 0x0000005c00408947 */ /* 0x004fea0003800000 */
.L_x_27:
[----:B------:R2:W-:Y:S01]  /*1ae0*/  @!P5 SYNCS.ARRIVE.TRANS64 RZ, [UR17], R3 ;  /* 0x00000003ffffd9a7 */ /* 0x0005e20008000011 */
[----:B------:R-:W-:Y:S04]  /*1af0*/  BSSY.RECONVERGENT B0, `(.L_x_29) ;  /* 0x0000003000007945 */ /* 0x000fe80003800200 */
[----:B------:R-:W-:Y:S05]  /*1b00*/  @P4 BRA `(.L_x_30) ;  /* 0x0000000000044947 */ /* 0x000fea0003800000 */
[----:B------:R-:W-:Y:S05]  /*1b10*/  BPT.TRAP 0x1 ;  /* 0x000000040000795c */ /* 0x000fea0000300000 */
.L_x_30:
[----:B------:R-:W-:Y:S05]  /*1b20*/  BSYNC.RECONVERGENT B0 ;  /* 0x0000000000007941 */ /* 0x000fea0003800200 */
.L_x_29:
        /* <DEDUP_REMOVED lines=10> */
[----:B------:R-:W-:Y:S01]  /*1bd0*/  UIADD3 UR16, UPT, UPT, UR16, 0x6400, URZ ;  /* 0x0000640010107890 */ /* 0x000fe2000fffe0ff */
[----:B-1----:R-:W-:Y:S01]  /*1be0*/  SHF.L.U32 R2, R17, 0x1f, RZ ;  /* 0x0000001f11027819 */ /* 0x002fe200000006ff */
[----:B------:R-:W-:Y:S02]  /*1bf0*/  UIADD3.X UR31, UPT, UPT, URZ, UR23, URZ, UP1, !UPT ;  /* 0x00000017ff1f7290 */ /* 0x000fe40008ffe4ff */
[----:B------:R-:W-:Y:S01]  /*1c00*/  UIADD3.X UR29, UPT, UPT, URZ, UR23, URZ, UP0, !UPT ;  /* 0x00000017ff1d7290 */ /* 0x000fe200087fe4ff */
[----:B------:R1:W1:Y:S01]  /*1c10*/  SYNCS.PHASECHK.TRANS64.TRYWAIT P0, [UR8+0x40], R2 ;  /* 0x00004002ff0075a7 */ /* 0x0002620008001108 */
[----:B------:R-:W-:Y:S01]  /*1c20*/  ULEA UR8, UR25, UR4, 0xd ;  /* 0x0000000419087291 */ /* 0x000fe2000f8e68ff */
[----:B------:R-:W-:Y:S01]  /*1c30*/  UMOV UR26, 0x0 ;  /* 0x00000000001a7882 */ /* 0x000fe20000000000 */
[----:B------:R-:W-:-:S02]  /*1c40*/  UMOV UR27, 0x10000000 ;  /* 0x10000000001b7882 */ /* 0x000fc40000000000 */
[----:B------:R-:W-:Y:S01]  /*1c50*/  UIADD3 UR8, UPT, UPT, UR8, 0x26400, URZ ;  /* 0x0002640008087890 */ /* 0x000fe2000fffe0ff */
[----:B------:R-:W-:Y:S01]  /*1c60*/  UMOV UR19, UR35 ;  /* 0x0000002300137c82 */ /* 0x000fe20008000000 */
[----:B------:R-:W-:Y:S01]  /*1c70*/  UMOV UR20, UR36 ;  /* 0x0000002400147c82 */ /* 0x000fe20008000000 */
[----:B------:R-:W-:Y:S01]  /*1c80*/  UMOV UR12, UR36 ;  /* 0x00000024000c7c82 */ /* 0x000fe20008000000 */
[----:B------:R-:W-:Y:S01]  /*1c90*/  UMOV UR9, UR17 ;  /* 0x0000001100097c82 */ /* 0x000fe20008000000 */
[----:B------:R-:W-:Y:S01]  /*1ca0*/  UMOV UR10, UR18 ;  /* 0x00000012000a7c82 */ /* 0x000fe20008000000 */
[----:B------:R1:W-:Y:S01]  /*1cb0*/  UTMALDG.3D [UR16], [UR30], desc[UR26] ;  /* 0x00001a101e0075b4 */ /* 0x0003e20008011000 */
[----:B------:R-:W-:Y:S01]  /*1cc0*/  UIADD3 UR24, UPT, UPT, UR24, 0x1, URZ ;  /* 0x0000000118187890 */ /* 0x000fe2000fffe0ff */
[----:B------:R-:W-:-:S03]  /*1cd0*/  UMOV UR25, UR6 ;  /* 0x0000000600197c82 */ /* 0x000fc60008000000 */
[----:B------:R-:W-:Y:S01]  /*1ce0*/  UISETP.NE.AND UP0, UPT, UR24, UR21, UPT ;  /* 0x000000151800728c */ /* 0x000fe2000bf05270 */
[----:B------:R1:W-:Y:S08]  /*1cf0*/  UTMALDG.3D [UR8], [UR28], desc[UR26] ;  /* 0x00001a081c0075b4 */ /* 0x0003f00008011000 */
[----:B------:R-:W-:Y:S05]  /*1d00*/  BRA.U UP0, `(.L_x_31) ;  /* 0xfffffffd005c7547 */ /* 0x000fea000b83ffff */
.L_x_26:
[C---:B-1----:R-:W-:Y:S01]  /*1d10*/  LEA R2, R16.reuse, UR4, 0x3 ;  /* 0x0000000410027c11 */ /* 0x042fe2000f8e18ff */
[----:B------:R-:W-:Y:S01]  /*1d20*/  NOP ;  /* 0x0000000000007918 */ /* 0x000fe20000000000 */
[----:B--2---:R-:W-:Y:S02]  /*1d30*/  SHF.L.U32 R3, R13, 0x1f, RZ ;  /* 0x0000001f0d037819 */ /* 0x004fe400000006ff */
[----:B------:R-:W-:Y:S02]  /*1d40*/  LEA R4, R16, UR4, 0x4 ;  /* 0x0000000410047c11 */ /* 0x000fe4000f8e20ff */
[----:B------:R-:W1:Y:S02]  /*1d50*/  SYNCS.PHASECHK.TRANS64.TRYWAIT P0, [R2+URZ+0xc0], R3 ;  /* 0x0000c003020075a7 */ /* 0x000e6400080011ff */
[----:B-1----:R-:W-:Y:S05]  /*1d60*/  @!P0 BRA `(.L_x_32) ;  /* 0x0000005800b48947 */ /* 0x002fea0003800000 */
.L_x_122:
[----:B------:R-:W2:Y:S01]  /*1d70*/  LDS.128 R4, [R4+0x150] ;  /* 0x0001500004047984 */ /* 0x000ea20000000c00 */
[----:B---3--:R-:W-:Y:S01]  /*1d80*/  ISETP.GE.AND P0, PT, R40, 0x1, PT ;  /* 0x000000012800780c */ /* 0x008fe20003f06270 */
[----:B-1----:R-:W-:Y:S01]  /*1d90*/  VIADD R2, R2, 0xd0 ;  /* 0x000000d002027836 */ /* 0x002fe20000000000 */
[----:B------:R-:W-:Y:S01]  /*1da0*/  @!PT LDS RZ, [RZ] ;  /* 0x00000000fffff984 */ /* 0x000fe20000000800 */
[----:B------:R-:W-:Y:S01]  /*1db0*/  @!PT LDS RZ, [RZ] ;  /* 0x00000000fffff984 */ /* 0x000fe20000000800 */
[----:B------:R-:W-:Y:S01]  /*1dc0*/  @!PT LDS RZ, [RZ] ;  /* 0x00000000fffff984 */ /* 0x000fe20000000800 */
[----:B------:R-:W-:Y:S01]  /*1dd0*/  @!PT LDS RZ, [RZ] ;  /* 0x00000000fffff984 */ /* 0x000fe20000000800 */
[----:B------:R1:W-:Y:S06]  /*1de0*/  MEMBAR.ALL.CTA ;  /* 0x0000000000007992 */ /* 0x0003ec0000008000 */
[----:B-1----:R-:W1:Y:S01]  /*1df0*/  FENCE.VIEW.ASYNC.S ;  /* 0x00000000000073c6 */ /* 0x002e620000000000 */
[----:B------:R-:W-:-:S04]  /*1e00*/  PRMT R2, RZ, 0x654, R2 ;  /* 0x00000654ff027816 */ /* 0x000fc80000000002 */
[----:B-1----:R1:W-:Y:S01]  /*1e10*/  SYNCS.ARRIVE.TRANS64.RED.A1T0 RZ, [R2+URZ], RZ ;  /* 0x000000ff02ff79a7 */ /* 0x0023e200081004ff */
[----:B--2---:R-:W-:-:S13]  /*1e20*/  LOP3.LUT P2, RZ, R6, 0x1, RZ, 0xc0, !PT ;  /* 0x0000000106ff7812 */ /* 0x004fda000784c0ff */
[----:B------:R-:W-:Y:S01]  /*1e30*/  @P2 SHF.R.U32.HI R3, RZ, 0x10, R5 ;  /* 0x00000010ff032819 */ /* 0x000fe20000011605 */
[----:B------:R-:W-:Y:S01]  /*1e40*/  VOTEU.ANY UP0, P2 ;  /* 0x0000000000ff7886 */ /* 0x000fe20001000100 */
[----:B------:R-:W-:Y:S02]  /*1e50*/  @P2 MOV R10, R4 ;  /* 0x00000004000a2202 */ /* 0x000fe40000000f00 */
[----:B------:R-:W-:Y:S02]  /*1e60*/  @P2 R2UR.BROADCAST UR8, R3 ;  /* 0x00000000030822ca */ /* 0x000fe400008e0000 */
[----:B------:R-:W-:-:S11]  /*1e70*/  @P2 LOP3.LUT R9, R5, 0xffff, RZ, 0xc0, !PT ;  /* 0x0000ffff05092812 */ /* 0x000fd600078ec0ff */
[----:B------:R-:W-:Y:S01]  /*1e80*/  @UP0 UMOV UR36, UR8 ;  /* 0x0000000800240c82 */ /* 0x000fe20008000000 */
[----:B-1----:R-:W-:Y:S05]  /*1e90*/  @!P0 BRA `(.L_x_33) ;  /* 0x0000000000b88947 */ /* 0x002fea0003800000 */
[----:B------:R-:W4:Y:S01]  /*1ea0*/  LDC.64 R4, c[0x0][0xb18] ;  /* 0x0002c600ff047b82 */ /* 0x000f220000000a00 */
[----:B------:R-:W-:-:S07]  /*1eb0*/  ISETP.NE.AND P3, PT, R40, 0x1, PT ;  /* 0x000000012800780c */ /* 0x000fce0003f65270 */
[----:B------:R-:W1:Y:S08]  /*1ec0*/  LDC.64 R6, c[0x0][0xb10] ;  /* 0x0002c400ff067b82 */ /* 0x000e700000000a00 */
[----:B------:R-:W2:Y:S08]  /*1ed0*/  LDC R14, c[0x0][0xb20] ;  /* 0x0002c800ff0e7b82 */ /* 0x000eb00000000800 */
[----:B------:R-:W3:Y:S01]  /*1ee0*/  LDC R15, c[0x0][0xb0c] ;  /* 0x0002c300ff0f7b82 */ /* 0x000ee20000000800 */
[----:B----4-:R-:W-:Y:S01]  /*1ef0*/  IMAD.HI.U32 R19, R0, R5, RZ ;  /* 0x0000000500137227 */ /* 0x010fe200078e00ff */
[----:B------:R-:W-:-:S03]  /*1f00*/  ISETP.NE.AND P0, PT, R4, 0x1, PT ;  /* 0x000000010400780c */ /* 0x000fc60003f05270 */
[----:B------:R-:W-:-:S03]  /*1f10*/  IMAD.HI.U32 R5, R9, R5, RZ ;  /* 0x0000000509057227 */ /* 0x000fc600078e00ff */
[----:B------:R-:W4:Y:S01]  /*1f20*/  LDC.64 R2, c[0x0][0xb28] ;  /* 0x0002ca00ff027b82 */ /* 0x000f220000000a00 */
[----:B-1----:R-:W-:-:S04]  /*1f30*/  IMAD.HI.U32 R20, R8, R6, RZ ;  /* 0x0000000608147227 */ /* 0x002fc800078e00ff */
[----:B------:R-:W-:Y:S01]  /*1f40*/  IMAD.HI.U32 R21, R10, R6, RZ ;  /* 0x000000060a157227 */ /* 0x000fe200078e00ff */
[----:B------:R-:W-:Y:S02]  /*1f50*/  SHF.R.U32.HI R20, RZ, R7, R20 ;  /* 0x00000007ff147219 */ /* 0x000fe40000011614 */
[-C--:B--2---:R-:W-:Y:S02]  /*1f60*/  SHF.R.U32.HI R19, RZ, R14.reuse, R19 ;  /* 0x0000000eff137219 */ /* 0x084fe40000011613 */
[----:B------:R-:W-:Y:S02]  /*1f70*/  SHF.R.U32.HI R5, RZ, R14, R5 ;  /* 0x0000000eff057219 */ /* 0x000fe40000011605 */
[----:B------:R-:W-:Y:S02]  /*1f80*/  SEL R19, R0, R19, !P0 ;  /* 0x0000001300137207 */ /* 0x000fe40004000000 */
[----:B------:R-:W-:Y:S02]  /*1f90*/  SHF.R.U32.HI R21, RZ, R7, R21 ;  /* 0x00000007ff157219 */ /* 0x000fe40000011615 */
[----:B---3--:R-:W-:-:S02]  /*1fa0*/  ISETP.NE.AND P1, PT, R15, 0x1, PT ;  /* 0x000000010f00780c */ /* 0x008fc40003f25270 */
[----:B------:R-:W-:Y:S02]  /*1fb0*/  SEL R5, R9, R5, !P0 ;  /* 0x0000000509057207 */ /* 0x000fe40004000000 */
[----:B------:R-:W-:Y:S02]  /*1fc0*/  SEL R20, R8, R20, !P1 ;  /* 0x0000001408147207 */ /* 0x000fe40004800000 */
[----:B------:R-:W-:Y:S01]  /*1fd0*/  SEL R21, R10, R21, !P1 ;  /* 0x000000150a157207 */ /* 0x000fe20004800000 */
[----:B----4-:R-:W-:-:S04]  /*1fe0*/  IMAD.HI.U32 R18, R19, R2, RZ ;  /* 0x0000000213127227 */ /* 0x010fc800078e00ff */
        /* <DEDUP_REMOVED lines=10> */
[----:B------:R-:W-:-:S04]  /*2090*/  @!P0 IMAD.HI.U32 R7, R21, R2, RZ ;  /* 0x0000000215078227 */ /* 0x000fc800078e00ff */
[----:B------:R-:W-:Y:S01]  /*20a0*/  IMAD.MOV R2, RZ, RZ, -R6 ;  /* 0x000000ffff027224 */ /* 0x000fe200078e0a06 */
[----:B------:R-:W-:Y:S02]  /*20b0*/  @!P0 SHF.R.U32.HI R3, RZ, R3, R7 ;  /* 0x00000003ff038219 */ /* 0x000fe40000011607 */
[----:B------:R-:W-:Y:S01]  /*20c0*/  IADD3 R7, PT, PT, -R5, RZ, RZ ;  /* 0x000000ff05077210 */ /* 0x000fe20007ffe1ff */
[----:B------:R-:W-:Y:S01]  /*20d0*/  IMAD R2, R40, R2, R5 ;  /* 0x0000000228027224 */ /* 0x000fe200078e0205 */
        /* <DEDUP_REMOVED lines=10> */
.L_x_33:
[----:B------:R-:W1:Y:S02]  /*2180*/  LDCU UR8, c[0x0][0xb30] ;  /* 0x00016600ff0877ac */ /* 0x000e640008000800 */
[----:B-1----:R-:W-:-:S09]  /*2190*/  UISETP.NE.AND UP0, UPT, UR8, 0x1, UPT ;  /* 0x000000010800788c */ /* 0x002fd2000bf05270 */
[----:B------:R-:W-:Y:S05]  /*21a0*/  BRA.U UP0, `(.L_x_34) ;  /* 0x0000000100407547 */ /* 0x000fea000b800000 */
[----:B------:R-:W1:Y:S08]  /*21b0*/  LDC.64 R4, c[0x0][0xb10] ;  /* 0x0002c400ff047b82 */ /* 0x000e700000000a00 */
[----:B------:R-:W2:Y:S08]  /*21c0*/  LDC.64 R2, c[0x0][0xb18] ;  /* 0x0002c600ff027b82 */ /* 0x000eb00000000a00 */
[----:B------:R-:W3:Y:S08]  /*21d0*/  LDC R6, c[0x0][0xb20] ;  /* 0x0002c800ff067b82 */ /* 0x000ef00000000800 */
[----:B------:R-:W4:Y:S01]  /*21e0*/  LDC R7, c[0x0][0xb0c] ;  /* 0x0002c300ff077b82 */ /* 0x000f220000000800 */
[----:B-1----:R-:W-:-:S05]  /*21f0*/  IMAD.HI.U32 R4, R10, R4, RZ ;  /* 0x000000040a047227 */ /* 0x002fca00078e00ff */
[----:B------:R-:W-:Y:S01]  /*2200*/  SHF.R.U32.HI R4, RZ, R5, R4 ;  /* 0x00000005ff047219 */ /* 0x000fe20000011604 */
[----:B--2---:R-:W-:Y:S01]  /*2210*/  IMAD.HI.U32 R3, R9, R3, RZ ;  /* 0x0000000309037227 */ /* 0x004fe200078e00ff */
[----:B------:R-:W-:-:S04]  /*2220*/  ISETP.NE.AND P0, PT, R2, 0x1, PT ;  /* 0x000000010200780c */ /* 0x000fc80003f05270 */
[----:B---3--:R-:W-:-:S04]  /*2230*/  SHF.R.U32.HI R3, RZ, R6, R3 ;  /* 0x00000006ff037219 */ /* 0x008fc80000011603 */
[----:B------:R-:W-:Y:S02]  /*2240*/  SEL R3, R9, R3, !P0 ;  /* 0x0000000309037207 */ /* 0x000fe40004000000 */
[----:B----4-:R-:W-:-:S04]  /*2250*/  ISETP.NE.AND P1, PT, R7, 0x1, PT ;  /* 0x000000010700780c */ /* 0x010fc80003f25270 */
[----:B------:R-:W-:-:S05]  /*2260*/  SEL R4, R10, R4, !P1 ;  /* 0x000000040a047207 */ /* 0x000fca0004800000 */
[----:B------:R-:W-:Y:S02]  /*2270*/  IMAD.IADD R5, R3, 0x1, -R4 ;  /* 0x0000000103057824 */ /* 0x000fe400078e0a04 */
[----:B------:R-:W-:Y:S02]  /*2280*/  IMAD.IADD R3, R4, 0x1, -R3 ;  /* 0x0000000104037824 */ /* 0x000fe400078e0a03 */
[----:B------:R-:W-:Y:S02]  /*2290*/  IMAD R10, R5, R7, R10 ;  /* 0x00000007050a7224 */ /* 0x000fe400078e020a */
[----:B------:R-:W-:-:S07]  /*22a0*/  IMAD R9, R3, R2, R9 ;  /* 0x0000000203097224 */ /* 0x000fce00078e0209 */
.L_x_34:
[----:B------:R-:W-:Y:S01]  /*22b0*/  VIADD R16, R16, 0x1 ;  /* 0x0000000110107836 */ /* 0x000fe20000000000 */
[----:B------:R-:W-:Y:S01]  /*22c0*/  PLOP3.LUT P1, PT, PT, PT, PT, 0x80, 0x8 ;  /* 0x000000000008781c */ /* 0x000fe20003f2f070 */
[----:B------:R-:W-:Y:S02]  /*22d0*/  IMAD.IADD R15, R10, 0x1, R87 ;  /* 0x000000010a0f7824 */ /* 0x000fe400078e0257 */
[----:B------:R-:W-:Y:S01]  /*22e0*/  IMAD.IADD R14, R9, 0x1, R86 ;  /* 0x00000001090e7824 */ /* 0x000fe200078e0256 */
[----:B------:R-:W-:-:S04]  /*22f0*/  ISETP.NE.AND P0, PT, R16, 0x2, PT ;  /* 0x000000021000780c */ /* 0x000fc80003f05270 */
[----:B------:R-:W-:Y:S02]  /*2300*/  SEL R2, RZ, 0x1, P0 ;  /* 0x00000001ff027807 */ /* 0x000fe40000000000 */
[----:B------:R-:W-:Y:S02]  /*2310*/  SEL R16, R16, RZ, P0 ;  /* 0x000000ff10107207 */ /* 0x000fe40000000000 */
[----:B------:R-:W-:Y:S01]  /*2320*/  LOP3.LUT R13, R13, R2, RZ, 0x3c, !PT ;  /* 0x000000020d0d7212 */ /* 0x000fe200078e3cff */
[----:B------:R-:W-:Y:S06]  /*2330*/  @P2 BRA `(.L_x_35) ;  /* 0xfffffff000982947 */ /* 0x000fec000383ffff */
[----:B------:R-:W-:Y:S01]  /*2340*/  UIADD3 UR4, UPT, UPT, UR4, 0x40, URZ ;  /* 0x0000004004047890 */ /* 0x000fe2000fffe0ff */
[----:B------:R-:W-:-:S03]  /*2350*/  SHF.L.U32 R2, R17, 0x1f, RZ ;  /* 0x0000001f11027819 */ /* 0x000fc600000006ff */
[----:B------:R-:W-:-:S09]  /*2360*/  ULEA UR5, UR6, UR4, 0x3 ;  /* 0x0000000406057291 */ /* 0x000fd2000f8e18ff */
[----:B------:R-:W1:Y:S02]  /*2370*/  SYNCS.PHASECHK.TRANS64.TRYWAIT P0, [UR5], R2 ;  /* 0x00000002ff0075a7 */ /* 0x000e640008001105 */
[----:B-1----:R-:W-:Y:S05]  /*2380*/  @!P0 BRA `(.L_x_36) ;  /* 0x0000005400408947 */ /* 0x002fea0003800000 */
.L_x_124:
[----:B------:R-:W-:-:S04]  /*2390*/  UIADD3 UR6, UPT, UPT, UR6, 0x1, URZ ;  /* 0x0000000106067890 */ /* 0x000fc8000fffe0ff */
[----:B------:R-:W-:-:S04]  /*23a0*/  UISETP.NE.AND UP0, UPT, UR6, 0x8, UPT ;  /* 0x000000080600788c */ /* 0x000fc8000bf05270 */
[----:B------:R-:W-:Y:S02]  /*23b0*/  USEL UR7, URZ, 0x1, UP0 ;  /* 0x00000001ff077887 */ /* 0x000fe40008000000 */
[----:B------:R-:W-:-:S04]  /*23c0*/  USEL UR6, UR6, URZ, UP0 ;  /* 0x000000ff06067287 */ /* 0x000fc80008000000 */
[----:B------:R-:W-:Y:S01]  /*23d0*/  ULEA UR5, UR6, UR4, 0x3 ;  /* 0x0000000406057291 */ /* 0x000fe2000f8e18ff */
[----:B-1----:R-:W-:-:S04]  /*23e0*/  LOP3.LUT R2, R17, UR7, RZ, 0x3c, !PT ;  /* 0x0000000711027c12 */ /* 0x002fc8000f8e3cff */
[----:B------:R-:W-:-:S04]  /*23f0*/  SHF.L.U32 R3, R2, 0x1f, RZ ;  /* 0x0000001f02037819 */ /* 0x000fc800000006ff */
[----:B------:R-:W1:Y:S02]  /*2400*/  SYNCS.PHASECHK.TRANS64.TRYWAIT P0, [UR5], R3 ;  /* 0x00000003ff0075a7 */ /* 0x000e640008001105 */
[----:B-1----:R-:W-:Y:S05]  /*2410*/  @!P0 BRA `(.L_x_37) ;  /* 0x0000005400348947 */ /* 0x002fea0003800000 */
.L_x_126:
[----:B------:R-:W-:-:S04]  /*2420*/  UIADD3 UR6, UPT, UPT, UR6, 0x1, URZ ;  /* 0x0000000106067890 */ /* 0x000fc8000fffe0ff */
[----:B------:R-:W-:-:S04]  /*2430*/  UISETP.NE.AND UP0, UPT, UR6, 0x8, UPT ;  /* 0x000000080600788c */ /* 0x000fc8000bf05270 */
[----:B------:R-:W-:Y:S02]  /*2440*/  USEL UR7, URZ, 0x1, UP0 ;  /* 0x00000001ff077887 */ /* 0x000fe40008000000 */
[----:B------:R-:W-:-:S04]  /*2450*/  USEL UR6, UR6, URZ, UP0 ;  /* 0x000000ff06067287 */ /* 0x000fc80008000000 */
[----:B------:R-:W-:Y:S01]  /*2460*/  ULEA UR5, UR6, UR4, 0x3 ;  /* 0x0000000406057291 */ /* 0x000fe2000f8e18ff */
[----:B------:R-:W-:-:S04]  /*2470*/  LOP3.LUT R2, R2, UR7, RZ, 0x3c, !PT ;  /* 0x0000000702027c12 */ /* 0x000fc8000f8e3cff */
[----:B-1----:R-:W-:-:S04]  /*2480*/  SHF.L.U32 R3, R2, 0x1f, RZ ;  /* 0x0000001f02037819 */ /* 0x002fc800000006ff */
[----:B------:R-:W1:Y:S02]  /*2490*/  SYNCS.PHASECHK.TRANS64.TRYWAIT P0, [UR5], R3 ;  /* 0x00000003ff0075a7 */ /* 0x000e640008001105 */
[----:B-1----:R-:W-:Y:S05]  /*24a0*/  @!P0 BRA `(.L_x_38) ;  /* 0x0000005400288947 */ /* 0x002fea0003800000 */
.L_x_128:
        /* <DEDUP_REMOVED lines=9> */
.L_x_130:
        /* <DEDUP_REMOVED lines=9> */
.L_x_132:
        /* <DEDUP_REMOVED lines=9> */
.L_x_134:
        /* <DEDUP_REMOVED lines=9> */
.L_x_136:
[----:B------:R-:W-:-:S04]  /*26f0*/  UIADD3 UR6, UPT, UPT, UR6, 0x1, URZ ;  /* 0x0000000106067890 */ /* 0x000fc8000fffe0ff */
[----:B------:R-:W-:-:S04]  /*2700*/  UISETP.NE.AND UP0, UPT, UR6, 0x8, UPT ;  /* 0x000000080600788c */ /* 0x000fc8000bf05270 */
[----:B------:R-:W-:Y:S02]  /*2710*/  USEL UR5, URZ, 0x1, UP0 ;  /* 0x00000001ff057887 */ /* 0x000fe40008000000 */
[----:B------:R-:W-:-:S04]  /*2720*/  USEL UR6, UR6, URZ, UP0 ;  /* 0x000000ff06067287 */ /* 0x000fc80008000000 */
[----:B------:R-:W-:Y:S01]  /*2730*/  ULEA UR6, UR6, UR4, 0x3 ;  /* 0x0000000406067291 */ /* 0x000fe2000f8e18ff */
[----:B------:R-:W-:-:S04]  /*2740*/  LOP3.LUT R2, R2, UR5, RZ, 0x3c, !PT ;  /* 0x0000000502027c12 */ /* 0x000fc8000f8e3cff */
[----:B------:R-:W-:Y:S01]  /*2750*/  SHF.L.U32 R2, R2, 0x1f, RZ ;  /* 0x0000001f02027819 */ /* 0x000fe200000006ff */
[----:B-1--4-:R-:W-:-:S07]  /*2760*/  IMAD.U32 R0, RZ, RZ, UR6 ;  /* 0x00000006ff007e24 */ /* 0x012fce000f8e00ff */
.L_x_43:
[----:B-1----:R1:W2:Y:S02]  /*2770*/  SYNCS.PHASECHK.TRANS64.TRYWAIT P0, [R0+URZ], R2 ;  /* 0x00000002000075a7 */ /* 0x0022a400080011ff */
[----:B--2---:R-:W-:Y:S05]  /*2780*/  @!P0 NANOSLEEP.SYNCS 0x989680 ;  /* 0x009896800000895d */ /* 0x004fea0003900000 */
[----:B------:R-:W2:Y:S02]  /*2790*/  @!P0 SYNCS.PHASECHK.TRANS64 P0, [R0+URZ], R2 ;  /* 0x00000002000085a7 */ /* 0x000ea400080010ff */
[----:B--2---:R-:W-:Y:S05]  /*27a0*/  @P0 EXIT ;  /* 0x000000000000094d */ /* 0x004fea0003800000 */
[----:B------:R-:W-:Y:S05]  /*27b0*/  BRA `(.L_x_43) ;  /* 0xfffffffc00ec7947 */ /* 0x000fea000383ffff */
.L_x_17:
[----:B------:R-:W-:-:S04]  /*27c0*/  UISETP.NE.AND UP1, UPT, UR37, URZ, UPT ;  /* 0x000000ff2500728c */ /* 0x000fc8000bf25270 */
[----:B------:R-:W-:-:S09]  /*27d0*/  UISETP.NE.OR UP1, UPT, UR8, 0x1, UP1 ;  /* 0x000000010800788c */ /* 0x000fd20008f25670 */
[----:B------:R-:W-:Y:S05]  /*27e0*/  BRA.U UP1, `(.L_x_44) ;  /* 0x0000000501487547 */ /* 0x000fea000b800000 */
[----:B------:R-:W-:Y:S01]  /*27f0*/  ISETP.NE.AND P2, PT, R2, RZ, PT ;  /* 0x000000ff0200720c */ /* 0x000fe20003f45270 */
[----:B------:R-:W-:Y:S01]  /*2800*/  IMAD.MOV.U32 R12, RZ, RZ, 0x1 ;  /* 0x00000001ff0c7424 */ /* 0x000fe200078e00ff */
[----:B------:R-:W-:Y:S02]  /*2810*/  CS2R R10, SRZ ;  /* 0x00000000000a7805 */ /* 0x000fe4000001ff00 */
[----:B------:R-:W-:Y:S01]  /*2820*/  CS2R R8, SRZ ;  /* 0x0000000000087805 */ /* 0x000fe2000001ff00 */
[----:B------:R-:W-:Y:S01]  /*2830*/  UMOV UR4, 0x400 ;  /* 0x0000040000047882 */ /* 0x000fe20000000000 */
[----:B------:R-:W-:Y:S01]  /*2840*/  UMOV UR6, URZ ;  /* 0x000000ff00067c82 */ /* 0x000fe20008000000 */
[----:B------:R-:W-:-:S12]  /*2850*/  ULEA UR37, UR37, UR4, 0x18 ;  /* 0x0000000425257291 */ /* 0x000fd8000f8ec0ff */
.L_x_48:
[----:B------:R-:W-:Y:S02]  /*2860*/  LEA R0, R8, UR37, 0x3 ;  /* 0x0000002508007c11 */ /* 0x000fe4000f8e18ff */
[----:B------:R-:W-:-:S03]  /*2870*/  SHF.L.U32 R4, R9, 0x1f, RZ ;  /* 0x0000001f09047819 */ /* 0x000fc600000006ff */
[----:B------:R-:W-:Y:S01]  /*2880*/  VIADD R5, R0, 0x130 ;  /* 0x0000013000057836 */ /* 0x000fe20000000000 */
[----:B------:R-:W1:Y:S02]  /*2890*/  SYNCS.PHASECHK.TRANS64.TRYWAIT P0, [R0+URZ+0x120], R4 ;  /* 0x00012004000075a7 */ /* 0x000e6400080011ff */
[----:B-1----:R-:W-:Y:S05]  /*28a0*/  @!P0 BRA `(.L_x_45) ;  /* 0x0000005000a08947 */ /* 0x002fea0003800000 */
.L_x_137:
[----:B------:R-:W-:Y:S01]  /*28b0*/  ULEA UR5, UR6, UR37, 0x3 ;  /* 0x0000002506057291 */ /* 0x000fe2000f8e18ff */
[----:B-1----:R-:W-:Y:S01]  /*28c0*/  PRMT R0, RZ, 0x654, R5 ;  /* 0x00000654ff007816 */ /* 0x002fe20000000005 */
[----:B------:R-:W-:Y:S01]  /*28d0*/  @!P2 IMAD.MOV.U32 R4, RZ, RZ, 0x10 ;  /* 0x00000010ff04a424 */ /* 0x000fe200078e00ff */
[----:B------:R-:W-:Y:S01]  /*28e0*/  SHF.L.U32 R5, R12, 0x1f, RZ ;  /* 0x0000001f0c057819 */ /* 0x000fe200000006ff */
[----:B------:R-:W-:Y:S01]  /*28f0*/  UIADD3 UR4, UPT, UPT, UR5, 0xc0, URZ ;  /* 0x000000c005047890 */ /* 0x000fe2000fffe0ff */
[----:B------:R1:W-:Y:S05]  /*2900*/  SYNCS.ARRIVE.TRANS64.RED.A1T0 RZ, [R0+URZ], RZ ;  /* 0x000000ff00ff79a7 */ /* 0x0003ea00081004ff */
[----:B------:R-:W-:Y:S01]  /*2910*/  IMAD.U32 R6, RZ, RZ, UR4 ;  /* 0x00000004ff067e24 */ /* 0x000fe2000f8e00ff */
[----:B------:R-:W2:Y:S04]  /*2920*/  SYNCS.PHASECHK.TRANS64.TRYWAIT P0, [UR5+0xd0], R5 ;  /* 0x0000d005ff0075a7 */ /* 0x000ea80008001105 */
[----:B------:R-:W-:Y:S01]  /*2930*/  PRMT R6, R2, 0x654, R6 ;  /* 0x0000065402067816 */ /* 0x000fe20000000006 */
[----:B-12---:R-:W-:Y:S06]  /*2940*/  @!P0 BRA `(.L_x_46) ;  /* 0x00000050008c8947 */ /* 0x006fec0003800000 */
.L_x_139:
[----:B------:R-:W-:Y:S01]  /*2950*/  ULEA UR4, UR6, UR37, 0x4 ;  /* 0x0000002506047291 */ /* 0x000fe2000f8e20ff */
[----:B------:R-:W-:Y:S01]  /*2960*/  SEL R3, R6, R3, !P2 ;  /* 0x0000000306037207 */ /* 0x000fe20005000000 */
[----:B------:R-:W-:Y:S01]  /*2970*/  UIADD3 UR5, UPT, UPT, UR5, 0xc0, URZ ;  /* 0x000000c005057890 */ /* 0x000fe2000fffe0ff */
[----:B-1----:R-:W-:Y:S01]  /*2980*/  LEA R0, R11, UR37, 0x3 ;  /* 0x000000250b007c11 */ /* 0x002fe2000f8e18ff */
[----:B------:R-:W-:Y:S01]  /*2990*/  UIADD3 UR4, UPT, UPT, UR4, 0x150, URZ ;  /* 0x0000015004047890 */ /* 0x000fe2000fffe0ff */
[----:B------:R1:W-:Y:S01]  /*29a0*/  @!P2 SYNCS.ARRIVE.TRANS64.RED RZ, [R3+URZ], R4 ;  /* 0x0000000403ffa9a7 */ /* 0x0003e200080004ff */
[----:B------:R-:W-:Y:S01]  /*29b0*/  UIADD3 UR6, UPT, UPT, UR6, 0x1, URZ ;  /* 0x0000000106067890 */ /* 0x000fe2000fffe0ff */
[----:B------:R-:W-:-:S03]  /*29c0*/  VIADD R8, R8, 0x1 ;  /* 0x0000000108087836 */ /* 0x000fc60000000000 */
[----:B------:R-:W-:Y:S02]  /*29d0*/  UISETP.NE.AND UP0, UPT, UR6, 0x2, UPT ;  /* 0x000000020600788c */ /* 0x000fe4000bf05270 */
[----:B------:R-:W-:Y:S01]  /*29e0*/  ISETP.NE.AND P0, PT, R8, 0x2, PT ;  /* 0x000000020800780c */ /* 0x000fe20003f05270 */
[----:B------:R-:W-:Y:S06]  /*29f0*/  UGETNEXTWORKID.BROADCAST [UR4], [UR5] ;  /* 0x00000000040073ca */ /* 0x000fec0008000100 */
[----:B------:R-:W-:Y:S02]  /*2a00*/  USEL UR4, URZ, 0x1, UP0 ;  /* 0x00000001ff047887 */ /* 0x000fe40008000000 */
[----:B------:R-:W-:-:S04]  /*2a10*/  USEL UR6, UR6, URZ, UP0 ;  /* 0x000000ff06067287 */ /* 0x000fc80008000000 */
[----:B------:R-:W-:Y:S02]  /*2a20*/  LOP3.LUT R12, R12, UR4, RZ, 0x3c, !PT ;  /* 0x000000040c0c7c12 */ /* 0x000fe4000f8e3cff */
[----:B-1----:R-:W-:-:S04]  /*2a30*/  SHF.L.U32 R4, R10, 0x1f, RZ ;  /* 0x0000001f0a047819 */ /* 0x002fc800000006ff */
[----:B------:R-:W1:Y:S02]  /*2a40*/  SYNCS.PHASECHK.TRANS64.TRYWAIT P1, [R0+URZ+0xc0], R4 ;  /* 0x0000c004000075a7 */ /* 0x000e6400080211ff */
[----:B-1----:R-:W-:Y:S05]  /*2a50*/  @!P1 BRA `(.L_x_47) ;  /* 0x0000005000609947 */ /* 0x002fea0003800000 */
.L_x_140:
[C---:B-1----:R-:W-:Y:S01]  /*2a60*/  LEA R4, R11.reuse, UR37, 0x4 ;  /* 0x000000250b047c11 */ /* 0x042fe2000f8e20ff */
[----:B------:R-:W-:Y:S01]  /*2a70*/  VIADD R0, R0, 0xd0 ;  /* 0x000000d000007836 */ /* 0x000fe20000000000 */
[----:B------:R-:W-:Y:S01]  /*2a80*/  SEL R8, R8, RZ, P0 ;  /* 0x000000ff08087207 */ /* 0x000fe20000000000 */
[----:B------:R-:W-:-:S03]  /*2a90*/  VIADD R11, R11, 0x1 ;  /* 0x000000010b0b7836 */ /* 0x000fc60000000000 */
[----:B------:R-:W1:Y:S01]  /*2aa0*/  LDS.128 R4, [R4+0x150] ;  /* 0x0001500004047984 */ /* 0x000e620000000c00 */
[----:B------:R-:W-:Y:S02]  /*2ab0*/  PRMT R0, RZ, 0x654, R0 ;  /* 0x00000654ff007816 */ /* 0x000fe40000000000 */
[C---:B------:R-:W-:Y:S01]  /*2ac0*/  ISETP.NE.AND P1, PT, R11.reuse, 0x2, PT ;  /* 0x000000020b00780c */ /* 0x040fe20003f25270 */
[----:B------:R-:W-:Y:S01]  /*2ad0*/  @!PT LDS RZ, [RZ] ;  /* 0x00000000fffff984 */ /* 0x000fe20000000800 */
[----:B------:R-:W-:Y:S01]  /*2ae0*/  @!PT LDS RZ, [RZ] ;  /* 0x00000000fffff984 */ /* 0x000fe20000000800 */
[----:B------:R-:W-:Y:S01]  /*2af0*/  @!PT LDS RZ, [RZ] ;  /* 0x00000000fffff984 */ /* 0x000fe20000000800 */
[----:B------:R-:W-:Y:S01]  /*2b00*/  @!PT LDS RZ, [RZ] ;  /* 0x00000000fffff984 */ /* 0x000fe20000000800 */
[----:B------:R2:W-:Y:S06]  /*2b10*/  MEMBAR.ALL.CTA ;  /* 0x0000000000007992 */ /* 0x0005ec0000008000 */
[----:B--2---:R-:W2:Y:S01]  /*2b20*/  FENCE.VIEW.ASYNC.S ;  /* 0x00000000000073c6 */ /* 0x004ea20000000000 */
[----:B------:R-:W-:Y:S01]  /*2b30*/  SEL R11, R11, RZ, P1 ;  /* 0x000000ff0b0b7207 */ /* 0x000fe20000800000 */
[----:B--2---:R2:W-:Y:S01]  /*2b40*/  SYNCS.ARRIVE.TRANS64.RED.A1T0 RZ, [R0+URZ], RZ ;  /* 0x000000ff00ff79a7 */ /* 0x0045e200081004ff */
[----:B-1----:R-:W-:-:S02]  /*2b50*/  LOP3.LUT P3, RZ, R6, 0x1, RZ, 0xc0, !PT ;  /* 0x0000000106ff7812 */ /* 0x002fc4000786c0ff */
[----:B------:R-:W-:-:S04]  /*2b60*/  SEL R4, RZ, 0x1, P1 ;  /* 0x00000001ff047807 */ /* 0x000fc80000800000 */
[----:B------:R-:W-:Y:S02]  /*2b70*/  LOP3.LUT R10, R10, R4, RZ, 0x3c, !PT ;  /* 0x000000040a0a7212 */ /* 0x000fe400078e3cff */
[----:B--2---:R-:W-:-:S04]  /*2b80*/  SEL R0, RZ, 0x1, P0 ;  /* 0x00000001ff007807 */ /* 0x004fc80000000000 */
[----:B------:R-:W-:Y:S01]  /*2b90*/  LOP3.LUT R9, R9, R0, RZ, 0x3c, !PT ;  /* 0x0000000009097212 */ /* 0x000fe200078e3cff */
[----:B------:R-:W-:Y:S06]  /*2ba0*/  @P3 BRA `(.L_x_48) ;  /* 0xfffffffc002c3947 */ /* 0x000fec000383ffff */
[----:B------:R-:W-:Y:S01]  /*2bb0*/  ULEA UR5, UR6, UR37, 0x3 ;  /* 0x0000002506057291 */ /* 0x000fe2000f8e18ff */
[----:B------:R-:W-:-:S08]  /*2bc0*/  SHF.L.U32 R2, R12, 0x1f, RZ ;  /* 0x0000001f0c027819 */ /* 0x000fd000000006ff */
[----:B------:R-:W1:Y:S02]  /*2bd0*/  SYNCS.PHASECHK.TRANS64 P0, [UR5+0xd0], R2 ;  /* 0x0000d002ff0075a7 */ /* 0x000e640008001005 */
[----:B-1----:R-:W-:Y:S05]  /*2be0*/  @P0 BRA `(.L_x_49) ;  /* 0x0000000000080947 */ /* 0x002fea0003800000 */
[----:B------:R-:W1:Y:S02]  /*2bf0*/  SYNCS.PHASECHK.TRANS64.TRYWAIT P0, [UR5+0xd0], R2 ;  /* 0x0000d002ff0075a7 */ /* 0x000e640008001105 */
[----:B-1----:R-:W-:Y:S05]  /*2c00*/  @!P0 BRA `(.L_x_50) ;  /* 0x0000005000088947 */ /* 0x002fea0003800000 */
.L_x_49:
[----:B------:R-:W-:-:S04]  /*2c10*/  UIADD3 UR4, UPT, UPT, UR6, 0x1, URZ ;  /* 0x0000000106047890 */ /* 0x000fc8000fffe0ff */
[----:B------:R-:W-:-:S04]  /*2c20*/  UISETP.NE.AND UP0, UPT, UR4, 0x2, UPT ;  /* 0x000000020400788c */ /* 0x000fc8000bf05270 */
[----:B------:R-:W-:Y:S02]  /*2c30*/  USEL UR7, URZ, 0x1, UP0 ;  /* 0x00000001ff077887 */ /* 0x000fe40008000000 */
[----:B------:R-:W-:-:S04]  /*2c40*/  USEL UR4, UR4, URZ, UP0 ;  /* 0x000000ff04047287 */ /* 0x000fc80008000000 */
[----:B------:R-:W-:Y:S01]  /*2c50*/  ULEA UR4, UR4, UR37, 0x3 ;  /* 0x0000002504047291 */ /* 0x000fe2000f8e18ff */
[----:B-1----:R-:W-:-:S04]  /*2c60*/  LOP3.LUT R2, R12, UR7, RZ, 0x3c, !PT ;  /* 0x000000070c027c12 */ /* 0x002fc8000f8e3cff */
[----:B------:R-:W-:-:S04]  /*2c70*/  SHF.L.U32 R0, R2, 0x1f, RZ ;  /* 0x0000001f02007819 */ /* 0x000fc800000006ff */
[----:B------:R-:W1:Y:S02]  /*2c80*/  SYNCS.PHASECHK.TRANS64 P0, [UR4+0xd0], R0 ;  /* 0x0000d000ff0075a7 */ /* 0x000e640008001004 */
[----:B-1----:R-:W-:Y:S05]  /*2c90*/  @P0 EXIT ;  /* 0x000000000000094d */ /* 0x002fea0003800000 */
[----:B------:R-:W-:Y:S02]  /*2ca0*/  SHF.L.U32 R2, R2, 0x1f, RZ ;  /* 0x0000001f02027819 */ /* 0x000fe400000006ff */
[----:B------:R-:W-:-:S07]  /*2cb0*/  MOV R0, UR4 ;  /* 0x0000000400007c02 */ /* 0x000fce0008000f00 */
.L_x_51:
[----:B-1----:R1:W2:Y:S02]  /*2cc0*/  SYNCS.PHASECHK.TRANS64.TRYWAIT P0, [R0+URZ+0xd0], R2 ;  /* 0x0000d002000075a7 */ /* 0x0022a400080011ff */
[----:B--2---:R-:W-:Y:S05]  /*2cd0*/  @!P0 NANOSLEEP.SYNCS 0x989680 ;  /* 0x009896800000895d */ /* 0x004fea0003900000 */
[----:B------:R-:W2:Y:S02]  /*2ce0*/  @!P0 SYNCS.PHASECHK.TRANS64 P0, [R0+URZ+0xd0], R2 ;  /* 0x0000d002000085a7 */ /* 0x000ea400080010ff */
[----:B--2---:R-:W-:Y:S05]  /*2cf0*/  @P0 EXIT ;  /* 0x000000000000094d */ /* 0x004fea0003800000 */
[----:B------:R-:W-:Y:S05]  /*2d00*/  BRA `(.L_x_51) ;  /* 0xfffffffc00ec7947 */ /* 0x000fea000383ffff */
.L_x_44:
[----:B------:R-:W-:-:S09]  /*2d10*/  UISETP.NE.AND UP1, UPT, UR8, URZ, UPT ;  /* 0x000000ff0800728c */ /* 0x000fd2000bf25270 */
[----:B------:R-:W-:Y:S05]  /*2d20*/  BRA.U UP1, `(.L_x_52) ;  /* 0x0000000d01b47547 */ /* 0x000fea000b800000 */
[----:B------:R-:W-:Y:S01]  /*2d30*/  UMOV UR4, 0x40 ;  /* 0x0000004000047882 */ /* 0x000fe20000000000 */
[----:B------:R-:W-:Y:S01]  /*2d40*/  NOP ;  /* 0x0000000000007918 */ /* 0x000fe20000000000 */
[----:B------:R-:W-:Y:S01]  /*2d50*/  ULEA UR4, UR37, UR4, 0x18 ;  /* 0x0000000425047291 */ /* 0x000fe2000f8ec0ff */
[----:B------:R-:W-:Y:S02]  /*2d60*/  UMOV UR5, 0x400 ;  /* 0x0000040000057882 */ /* 0x000fe40000000000 */
[----:B------:R-:W-:-:S06]  /*2d70*/  ULEA UR37, UR37, UR5, 0x18 ;  /* 0x0000000525257291 */ /* 0x000fcc000f8ec0ff */
[----:B------:R-:W1:Y:S02]  /*2d80*/  LDS.U8 R0, [UR4+0x1c] ;  /* 0x00001c04ff007984 */ /* 0x000e640008000000 */
[----:B-1----:R-:W-:-:S13]  /*2d90*/  ISETP.NE.AND P0, PT, R0, RZ, PT ;  /* 0x000000ff0000720c */ /* 0x002fda0003f05270 */
[----:B------:R-:W-:Y:S05]  /*2da0*/  @P0 BRA `(.L_x_53) ;  /* 0x0000000000580947 */ /* 0x000fea0003800000 */
[----:B------:R-:W-:-:S13]  /*2db0*/  ELECT P0, URZ, PT ;  /* 0x0000000000ff782f */ /* 0x000fda0003800000 */
[----:B------:R-:W-:Y:S05]  /*2dc0*/  @!P0 BRA `(.L_x_54) ;  /* 0x0000000000608947 */ /* 0x000fea0003800000 */
[----:B------:R-:W-:Y:S01]  /*2dd0*/  UMOV UR5, 0x10 ;  /* 0x0000001000057882 */ /* 0x000fe20000000000 */
[----:B------:R-:W-:Y:S01]  /*2de0*/  HFMA2 R0, -RZ, RZ, 0, 5.9604644775390625e-08 ;  /* 0x00000001ff007431 */ /* 0x000fe200000001ff */
[----:B------:R-:W-:-:S03]  /*2df0*/  MOV R2, 0xffff ;  /* 0x0000ffff00027802 */ /* 0x000fc60000000f00 */
[----:B------:R-:W-:Y:S04]  /*2e00*/  DEPBAR.LE SB1, 0x36 ;  /* 0x00009d800000791a */ /* 0x000fe80000000000 */
[----:B------:R-:W1:Y:S02]  /*2e10*/  UTCATOMSWS.FIND_AND_SET.ALIGN UP0, UR5, UR5 ;  /* 0x00000005000575e3 */ /* 0x000e640008000800 */
[----:B-1----:R-:W-:Y:S01]  /*2e20*/  MOV R3, UR5 ;  /* 0x0000000500037c02 */ /* 0x002fe20008000f00 */
[----:B------:R-:W-:Y:S06]  /*2e30*/  BRA.U UP0, `(.L_x_55) ;  /* 0x0000000100187547 */ /* 0x000fec000b800000 */
.L_x_56:
[----:B------:R-:W-:Y:S05]  /*2e40*/  NANOSLEEP 0x64 ;  /* 0x000000640000795d */ /* 0x000fea0003800000 */
[----:B------:R-:W-:-:S05]  /*2e50*/  UMOV UR5, 0x10 ;  /* 0x0000001000057882 */ /* 0x000fca0000000000 */
[----:B------:R-:W-:Y:S04]  /*2e60*/  DEPBAR.LE SB1, 0x36 ;  /* 0x00009d800000791a */ /* 0x000fe80000000000 */
[----:B------:R-:W1:Y:S02]  /*2e70*/  UTCATOMSWS.FIND_AND_SET.ALIGN UP0, UR5, UR5 ;  /* 0x00000005000575e3 */ /* 0x000e640008000800 */
[----:B-1----:R-:W-:Y:S01]  /*2e80*/  MOV R3, UR5 ;  /* 0x0000000500037c02 */ /* 0x002fe20008000f00 */
[----:B------:R-:W-:Y:S05]  /*2e90*/  BRA.U !UP0, `(.L_x_56) ;  /* 0xfffffffd08e87547 */ /* 0x000fea000b83ffff */
.L_x_55:
[-C--:B------:R-:W-:Y:S02]  /*2ea0*/  SHF.L.U32 R2, R2, R3.reuse, RZ ;  /* 0x0000000302027219 */ /* 0x080fe400000006ff */
[----:B------:R-:W-:Y:S01]  /*2eb0*/  SHF.L.U32 R0, R0, R3, RZ ;  /* 0x0000000300007219 */ /* 0x000fe200000006ff */
[----:B------:R-:W-:Y:S02]  /*2ec0*/  IMAD.SHL.U32 R3, R3, 0x20, RZ ;  /* 0x0000002003037824 */ /* 0x000fe400078e00ff */
[----:B------:R1:W-:Y:S04]  /*2ed0*/  ATOMS.OR RZ, [UR4+0x14], R2 ;  /* 0x00001402ffff798c */ /* 0x0003e8000b000004 */
[----:B------:R1:W-:Y:S04]  /*2ee0*/  ATOMS.OR RZ, [UR4+0x18], R0 ;  /* 0x00001800ffff798c */ /* 0x0003e8000b000004 */
[----:B------:R1:W-:Y:S01]  /*2ef0*/  STS [UR37+0x170], R3 ;  /* 0x00017003ff007988 */ /* 0x0003e20008000825 */
[----:B------:R-:W-:Y:S05]  /*2f00*/  BRA `(.L_x_54) ;  /* 0x0000000000107947 */ /* 0x000fea0003800000 */
.L_x_53:
[----:B------:R-:W-:Y:S02]  /*2f10*/  MOV R0, 0xffffffff ;  /* 0xffffffff00007802 */ /* 0x000fe40000000f00 */
[----:B------:R-:W-:-:S03]  /*2f20*/  MOV R2, 0x2f50 ;  /* 0x00002f5000027802 */ /* 0x000fc60000000f00 */
[----:B------:R1:W-:Y:S04]  /*2f30*/  STS [UR37+0x170], R0 ;  /* 0x00017000ff007988 */ /* 0x0003e80008000825 */
[----:B-1-3-5:R-:W-:Y:S05]  /*2f40*/  CALL.REL.NOINC `($__internal_1_$__cuda_sm10x_tcgen05_guardrail_trap_phase_invalid_during_alloc) ;  /* 0x0000005000dc7944 */ /* 0x02afea0003c00000 */
.L_x_54:
[----:B------:R-:W-:Y:S05]  /*2f50*/  WARPSYNC.ALL ;  /* 0x0000000000007948 */ /* 0x000fea0003800000 */
[----:B------:R-:W2:Y:S01]  /*2f60*/  S2UR UR5, SR_CgaCtaId ;  /* 0x00000000000579c3 */ /* 0x000ea20000008800 */
[----:B------:R-:W-:Y:S01]  /*2f70*/  UMOV UR4, 0x400 ;  /* 0x0000040000047882 */ /* 0x000fe20000000000 */
[----:B------:R-:W-:-:S06]  /*2f80*/  NOP ;  /* 0x0000000000007918 */ /* 0x000fcc0000000000 */
[----:B------:R-:W-:Y:S06]  /*2f90*/  BAR.ARV 0x6, 0xa0 ;  /* 0x0182800000007b1d */ /* 0x000fec0000002000 */
[----:B------:R-:W4:Y:S01]  /*2fa0*/  LDCU UR7, c[0x0][0x38c] ;  /* 0x00007180ff0777ac */ /* 0x000f220008000800 */
[----:B------:R-:W-:Y:S01]  /*2fb0*/  IMAD.MOV.U32 R11, RZ, RZ, 0x1 ;  /* 0x00000001ff0b7424 */ /* 0x000fe200078e00ff */
[----:B------:R-:W-:Y:S01]  /*2fc0*/  CS2R R8, SRZ ;  /* 0x0000000000087805 */ /* 0x000fe2000001ff00 */
[----:B------:R-:W-:Y:S01]  /*2fd0*/  IMAD.MOV.U32 R10, RZ, RZ, RZ ;  /* 0x000000ffff0a7224 */ /* 0x000fe200078e00ff */
[----:B------:R-:W3:Y:S01]  /*2fe0*/  LDCU UR6, c[0x0][0x38c] ;  /* 0x00007180ff0677ac */ /* 0x000ee20008000800 */
[----:B------:R-:W-:Y:S01]  /*2ff0*/  UMOV UR15, URZ ;  /* 0x000000ff000f7c82 */ /* 0x000fe20008000000 */
[----:B------:R-:W-:Y:S01]  /*3000*/  UMOV UR14, URZ ;  /* 0x000000ff000e7c82 */ /* 0x000fe20008000000 */
[----:B--2---:R-:W-:Y:S01]  /*3010*/  ULEA UR5, UR5, UR4, 0x18 ;  /* 0x0000000405057291 */ /* 0x004fe2000f8ec0ff */
[----:B------:R-:W-:Y:S01]  /*3020*/  UMOV UR24, 0x0 ;  /* 0x0000000000187882 */ /* 0x000fe20000000000 */
[----:B------:R-:W-:-:S02]  /*3030*/  UMOV UR25, 0x8100010 ;  /* 0x0810001000197882 */ /* 0x000fc40000000000 */
[----:B------:R-:W-:Y:S02]  /*3040*/  UIADD3 UR10, UPT, UPT, UR5, 0x6400, URZ ;  /* 0x00006400050a7890 */ /* 0x000fe4000fffe0ff */
[----:B------:R-:W-:Y:S02]  /*3050*/  UIADD3 UR11, UPT, UPT, UR5, 0x26400, URZ ;  /* 0x00026400050b7890 */ /* 0x000fe4000fffe0ff */
[----:B----4-:R-:W-:Y:S01]  /*3060*/  UIADD3 UR7, UPT, UPT, UR7, 0x3f, URZ ;  /* 0x0000003f07077890 */ /* 0x010fe2000fffe0ff */
[----:B-1----:R-:W1:Y:S01]  /*3070*/  LDS R0, [UR5+0x170] ;  /* 0x00017005ff007984 */ /* 0x002e620008000800 */
[----:B------:R-:W-:Y:S02]  /*3080*/  USHF.R.U32.HI UR10, URZ, 0x4, UR10 ;  /* 0x00000004ff0a7899 */ /* 0x000fe4000801160a */
[----:B------:R-:W-:Y:S02]  /*3090*/  USHF.R.S32.HI UR4, URZ, 0x1f, UR7 ;  /* 0x0000001fff047899 */ /* 0x000fe40008011407 */
[----:B------:R-:W-:-:S02]  /*30a0*/  USHF.R.U32.HI UR11, URZ, 0x4, UR11 ;  /* 0x00000004ff0b7899 */ /* 0x000fc4000801160b */
[----:B------:R-:W-:Y:S02]  /*30b0*/  ULEA.HI UR4, UR4, UR7, URZ, 0x6 ;  /* 0x0000000704047291 */ /* 0x000fe4000f8f30ff */
[----:B------:R-:W-:Y:S02]  /*30c0*/  ULOP3.LUT UR10, UR10, 0x3fff, URZ, 0xc0, !UPT ;  /* 0x00003fff0a0a7892 */ /* 0x000fe4000f8ec0ff */
[----:B------:R-:W-:Y:S02]  /*30d0*/  USHF.R.S32.HI UR4, URZ, 0x6, UR4 ;  /* 0x00000006ff047899 */ /* 0x000fe40008011404 */
[----:B------:R-:W-:Y:S02]  /*30e0*/  ULOP3.LUT UR11, UR11, 0x3fff, URZ, 0xc0, !UPT ;  /* 0x00003fff0b0b7892 */ /* 0x000fe4000f8ec0ff */
[----:B------:R-:W-:Y:S01]  /*30f0*/  UISETP.LT.AND UP0, UPT, UR4, 0x1, UPT ;  /* 0x000000010400788c */ /* 0x000fe2000bf01270 */
[----:B------:R-:W-:Y:S01]  /*3100*/  UMOV UR22, 0x0 ;  /* 0x0000000000167882 */ /* 0x000fe20000000000 */
[----:B------:R-:W-:-:S02]  /*3110*/  UMOV UR23, 0x8100010 ;  /* 0x0810001000177882 */ /* 0x000fc40000000000 */
[----:B------:R-:W-:Y:S02]  /*3120*/  USEL UR9, UR4, 0x1, !UP0 ;  /* 0x0000000104097887 */ /* 0x000fe4000c000000 */
[----:B------:R-:W-:Y:S02]  /*3130*/  ULOP3.LUT UR10, UR10, 0x10000, URZ, 0xfc, !UPT ;  /* 0x000100000a0a7892 */ /* 0x000fe4000f8efcff */
[----:B------:R-:W-:Y:S02]  /*3140*/  ULOP3.LUT UR11, UR11, 0x10000, URZ, 0xfc, !UPT ;  /* 0x000100000b0b7892 */ /* 0x000fe4000f8efcff */
[----:B------:R-:W-:Y:S02]  /*3150*/  UIADD3 UR9, UPT, UPT, -UR9, URZ, URZ ;  /* 0x000000ff09097290 */ /* 0x000fe4000fffe1ff */
[----:B---3--:R-:W-:Y:S01]  /*3160*/  UISETP.GE.AND UP3, UPT, UR6, 0x1, UPT ;  /* 0x000000010600788c */ /* 0x008fe2000bf66270 */
[----:B------:R-:W-:Y:S01]  /*3170*/  UMOV UR20, 0x0 ;  /* 0x0000000000147882 */ /* 0x000fe20000000000 */
[----:B------:R-:W-:Y:S01]  /*3180*/  UMOV UR21, 0x8100010 ;  /* 0x0810001000157882 */ /* 0x000fe20000000000 */
[----:B------:R-:W-:Y:S01]  /*3190*/  UMOV UR18, 0x0 ;  /* 0x0000000000127882 */ /* 0x000fe20000000000 */
[----:B------:R-:W-:Y:S01]  /*31a0*/  UMOV UR19, 0x8100010 ;  /* 0x0810001000137882 */ /* 0x000fe20000000000 */
[----:B-1----:R-:W-:-:S15]  /*31b0*/  R2UR UR16, R0 ;  /* 0x00000000001072ca */ /* 0x002fde00000e0000 */
.L_x_63:
[----:B------:R-:W-:Y:S02]  /*31c0*/  LEA R0, R10, UR5, 0x3 ;  /* 0x000000050a007c11 */ /* 0x000fe4000f8e18ff */
[----:B------:R-:W-:Y:S02]  /*31d0*/  SHF.L.U32 R2, R9, 0x1f, RZ ;  /* 0x0000001f09027819 */ /* 0x000fe400000006ff */
[----:B------:R-:W-:Y:S01]  /*31e0*/  PLOP3.LUT P0, PT, PT, PT, UP3, 0x80, 0x8 ;  /* 0x000000000008781c */ /* 0x000fe20003f0f038 */
[----:B------:R-:W-:Y:S01]  /*31f0*/  VIADD R3, R0, 0xd0 ;  /* 0x000000d000037836 */ /* 0x000fe20000000000 */
[----:B-1----:R-:W1:Y:S02]  /*3200*/  SYNCS.PHASECHK.TRANS64.TRYWAIT P1, [R0+URZ+0xc0], R2 ;  /* 0x0000c002000075a7 */ /* 0x002e6400080211ff */
[----:B-1-3--:R-:W-:Y:S09]  /*3210*/  @!P1 BRA `(.L_x_57) ;  /* 0x00000048009c9947 */ /* 0x00aff20003800000 */
.L_x_142:
[----:B------:R-:W-:Y:S01]  /*3220*/  LEA R4, R10, UR5, 0x4 ;  /* 0x000000050a047c11 */ /* 0x000fe2000f8e20ff */
[----:B------:R-:W-:Y:S01]  /*3230*/  @UP3 ULEA UR6, UR14, UR5, 0x3 ;  /* 0x000000050e063291 */ /* 0x000fe2000f8e18ff */
[----:B------:R-:W-:Y:S01]  /*3240*/  PLOP3.LUT P2, PT, PT, PT, PT, 0x80, 0x8 ;  /* 0x000000000008781c */ /* 0x000fe20003f4f070 */
[----:B------:R-:W-:Y:S01]  /*3250*/  ULEA UR7, UR15, UR5, 0x3 ;  /* 0x000000050f077291 */ /* 0x000fe2000f8e18ff */
[----:B------:R-:W-:Y:S01]  /*3260*/  PRMT R3, RZ, 0x654, R3 ;  /* 0x00000654ff037816 */ /* 0x000fe20000000003 */
[----:B------:R-:W-:Y:S01]  /*3270*/  ULEA UR8, UR15, UR16, 0x6 ;  /* 0x000000100f087291 */ /* 0x000fe2000f8e30ff */
[----:B------:R-:W2:Y:S01]  /*3280*/  LDS.128 R4, [R4+0x150] ;  /* 0x0001500004047984 */ /* 0x000ea20000000c00 */
[----:B-1----:R-:W-:Y:S02]  /*3290*/  @P0 SHF.L.U32 R2, R8, 0x1f, RZ ;  /* 0x0000001f08020819 */ /* 0x002fe400000006ff */
[----:B------:R-:W-:Y:S01]  /*32a0*/  SHF.L.U32 R0, R11, 0x1f, RZ ;  /* 0x0000001f0b007819 */ /* 0x000fe200000006ff */
[----:B------:R-:W-:Y:S01]  /*32b0*/  @!PT LDS RZ, [RZ] ;  /* 0x00000000fffff984 */ /* 0x000fe20000000800 */
[----:B------:R-:W-:Y:S01]  /*32c0*/  @!PT LDS RZ, [RZ] ;  /* 0x00000000fffff984 */ /* 0x000fe20000000800 */
[----:B------:R-:W-:Y:S01]  /*32d0*/  @!PT LDS RZ, [RZ] ;  /* 0x00000000fffff984 */ /* 0x000fe20000000800 */
[----:B------:R-:W-:Y:S01]  /*32e0*/  @!PT LDS RZ, [RZ] ;  /* 0x00000000fffff984 */ /* 0x000fe20000000800 */
[----:B------:R1:W-:Y:S06]  /*32f0*/  MEMBAR.ALL.CTA ;  /* 0x0000000000007992 */ /* 0x0003ec0000008000 */
[----:B-1----:R-:W1:Y:S02]  /*3300*/  FENCE.VIEW.ASYNC.S ;  /* 0x00000000000073c6 */ /* 0x002e640000000000 */
[----:B-1----:R1:W-:Y:S01]  /*3310*/  SYNCS.ARRIVE.TRANS64.RED.A1T0 RZ, [R3+URZ], RZ ;  /* 0x000000ff03ff79a7 */ /* 0x0023e200081004ff */
[----:B------:R1:W3:Y:S01]  /*3320*/  @P0 SYNCS.PHASECHK.TRANS64.TRYWAIT P2, [UR6], R2 ;  /* 0x00000002ff0005a7 */ /* 0x0002e20008041106 */
[----:B--2---:R-:W-:Y:S01]  /*3330*/  LOP3.LUT P1, RZ, R6, 0x1, RZ, 0xc0, !PT ;  /* 0x0000000106ff7812 */ /* 0x004fe2000782c0ff */
[----:B------:R-:W2:Y:S02]  /*3340*/  SYNCS.PHASECHK.TRANS64.TRYWAIT P0, [UR7+0x100], R0 ;  /* 0x00010000ff0075a7 */ /* 0x000ea40008001107 */
[----:B-123--:R-:W-:Y:S10]  /*3350*/  @!P0 BRA `(.L_x_58) ;  /* 0x0000004800608947 */ /* 0x00eff40003800000 */
.L_x_144:
[----:B------:R-:W-:Y:S01]  /*3360*/  IADD3 R10, PT, PT, R10, 0x1, RZ ;  /* 0x000000010a0a7810 */ /* 0x000fe20007ffe0ff */
[----:B------:R-:W-:Y:S06]  /*3370*/  BRA.U !UP3, `(.L_x_59) ;  /* 0x000000010bc07547 */ /* 0x000fec000b800000 */
[----:B------:R-:W-:Y:S01]  /*3380*/  UPLOP3.LUT UP4, UPT, UPT, UPT, UPT, 0x40, 0x4 ;  /* 0x000000000004789c */ /* 0x000fe20003f8e870 */
[----:B------:R-:W-:Y:S01]  /*3390*/  UMOV UR13, UR9 ;  /* 0x00000009000d7c82 */ /* 0x000fe20008000000 */
[----:B------:R-:W-:Y:S01]  /*33a0*/  UMOV UR12, UR4 ;  /* 0x00000004000c7c82 */ /* 0x000fe20008000000 */
[----:B------:R-:W-:-:S08]  /*33b0*/  UMOV UR17, UR14 ;  /* 0x0000000e00117c82 */ /* 0x000fd00008000000 */
.L_x_62:
[----:B------:R-:W-:Y:S02]  /*33c0*/  UIADD3 UR13, UPT, UPT, UR13, 0x1, URZ ;  /* 0x000000010d0d7890 */ /* 0x000fe4000fffe0ff */
[----:B--2---:R-:W-:Y:S02]  /*33d0*/  ULEA UR6, UR17, UR5, 0x3 ;  /* 0x0000000511067291 */ /* 0x004fe4000f8e18ff */
[----:B------:R-:W-:Y:S01]  /*33e0*/  UISETP.NE.AND UP0, UPT, UR13, URZ, UPT ;  /* 0x000000ff0d00728c */ /* 0x000fe2000bf05270 */
[----:B---3--:R-:W-:Y:S10]  /*33f0*/  @P2 BRA `(.L_x_60) ;  /* 0x00000000000c2947 */ /* 0x008ff40003800000 */
[----:B-1----:R-:W-:Y:S04]  /*3400*/  SHF.L.U32 R2, R8, 0x1f, RZ ;  /* 0x0000001f08027819 */ /* 0x002fe800000006ff */
[----:B------:R-:W1:Y:S02]  /*3410*/  SYNCS.PHASECHK.TRANS64.TRYWAIT P0, [UR6], R2 ;  /* 0x00000002ff0075a7 */ /* 0x000e640008001106 */
[----:B-1----:R-:W-:Y:S05]  /*3420*/  @!P0 BRA `(.L_x_61) ;  /* 0x0000004800448947 */ /* 0x002fea0003800000 */
.L_x_60:
[----:B------:R-:W-:Y:S01]  /*3430*/  UISETP.NE.AND UP1, UPT, UR12, 0x1, UPT ;  /* 0x000000010c00788c */ /* 0x000fe2000bf25270 */
[----:B------:R-:W-:Y:S01]  /*3440*/  PLOP3.LUT P2, PT, PT, PT, PT, 0x80, 0x8 ;  /* 0x000000000008781c */ /* 0x000fe20003f4f070 */
[----:B------:R-:W-:Y:S02]  /*3450*/  UIADD3 UR14, UPT, UPT, UR17, 0x1, URZ ;  /* 0x00000001110e7890 */ /* 0x000fe4000fffe0ff */
[----:B------:R-:W-:Y:S02]  /*3460*/  ULEA UR28, UR17, UR11, 0x9 ;  /* 0x0000000b111c7291 */ /* 0x000fe4000f8e48ff */
[----:B------:R-:W-:Y:S01]  /*3470*/  UISETP.NE.AND UP2, UPT, UR14, 0x8, UPT ;  /* 0x000000080e00788c */ /* 0x000fe2000bf45270 */
[----:B------:R-:W-:Y:S01]  /*3480*/  PLOP3.LUT P0, PT, PT, PT, UP1, 0x80, 0x8 ;  /* 0x000000000008781c */ /* 0x000fe20003f0f018 */
[----:B------:R-:W-:Y:S02]  /*3490*/  UIADD3 UR40, UPT, UPT, UR28, 0x2, URZ ;  /* 0x000000021c287890 */ /* 0x000fe4000fffe0ff */
[----:B------:R-:W-:Y:S02]  /*34a0*/  USEL UR27, URZ, 0x1, UP2 ;  /* 0x00000001ff1b7887 */ /* 0x000fe40009000000 */
[----:B------:R-:W-:Y:S02]  /*34b0*/  USEL UR14, UR14, URZ, UP2 ;  /* 0x000000ff0e0e7287 */ /* 0x000fe40009000000 */
[----:B------:R-:W-:Y:S02]  /*34c0*/  UIADD3 UR36, UPT, UPT, UR28, 0x4, URZ ;  /* 0x000000041c247890 */ /* 0x000fe4000fffe0ff */
[----:B------:R-:W-:Y:S01]  /*34d0*/  @UP1 ULEA UR26, UR14, UR5, 0x3 ;  /* 0x000000050e1a1291 */ /* 0x000fe2000f8e18ff */
[----:B------:R-:W-:Y:S01]  /*34e0*/  LOP3.LUT R8, R8, UR27, RZ, 0x3c, !PT ;  /* 0x0000001b08087c12 */ /* 0x000fe2000f8e3cff */
[----:B------:R-:W-:Y:S02]  /*34f0*/  UIADD3 UR32, UPT, UPT, UR28, 0x6, URZ ;  /* 0x000000061c207890 */ /* 0x000fe4000fffe0ff */
[----:B------:R-:W-:Y:S01]  /*3500*/  UIADD3 UR6, UPT, UPT, UR6, 0x40, URZ ;  /* 0x0000004006067890 */ /* 0x000fe2000fffe0ff */
[----:B-1----:R-:W-:Y:S01]  /*3510*/  @P0 SHF.L.U32 R0, R8, 0x1f, RZ ;  /* 0x0000001f08000819 */ /* 0x002fe200000006ff */
[----:B------:R-:W-:Y:S01]  /*3520*/  UIADD3 UR12, UPT, UPT, UR12, -0x1, URZ ;  /* 0xffffffff0c0c7890 */ /* 0x000fe2000fffe0ff */
[----:B------:R-:W-:Y:S02]  /*3530*/  UMOV UR29, 0x40004040 ;  /* 0x40004040001d7882 */ /* 0x000fe40000000000 */
[----:B------:R2:W3:Y:S01]  /*3540*/  @P0 SYNCS.PHASECHK.TRANS64.TRYWAIT P2, [UR26], R0 ;  /* 0x00000000ff0005a7 */ /* 0x0004e2000804111a */
[----:B------:R-:W-:Y:S01]  /*3550*/  ULEA UR26, UR17, UR10, 0xa ;  /* 0x0000000a111a7291 */ /* 0x000fe2000f8e50ff */
[----:B------:R-:W-:Y:S01]  /*3560*/  UMOV UR27, 0x40004040 ;  /* 0x40004040001b7882 */ /* 0x000fe20000000000 */
[----:B------:R-:W-:Y:S02]  /*3570*/  UMOV UR41, 0x40004040 ;  /* 0x4000404000297882 */ /* 0x000fe40000000000 */
[----:B------:R-:W-:Y:S02]  /*3580*/  UIADD3 UR38, UPT, UPT, UR26, 0x2, URZ ;  /* 0x000000021a267890 */ /* 0x000fe4000fffe0ff */
[----:B------:R-:W-:Y:S02]  /*3590*/  UIADD3 UR34, UPT, UPT, UR26, 0x4, URZ ;  /* 0x000000041a227890 */ /* 0x000fe4000fffe0ff */
[----:B------:R-:W-:Y:S01]  /*35a0*/  UIADD3 UR30, UPT, UPT, UR26, 0x6, URZ ;  /* 0x000000061a1e7890 */ /* 0x000fe2000fffe0ff */
[----:B------:R2:W-:Y:S01]  /*35b0*/  UTCHMMA gdesc[UR26], gdesc[UR28], tmem[UR8], tmem[UR24], idesc[UR25], UP4 ;  /* 0x00ff181c1a0075ea */ /* 0x0005e2000a000008 */
[----:B------:R-:W-:Y:S01]  /*35c0*/  UPLOP3.LUT UP4, UPT, UPT, UPT, UPT, 0x80, 0x8 ;  /* 0x000000000008789c */ /* 0x000fe20003f8f070 */
[----:B------:R-:W-:Y:S01]  /*35d0*/  UMOV UR39, 0x40004040 ;  /* 0x4000404000277882 */ /* 0x000fe20000000000 */
[----:B------:R-:W-:Y:S01]  /*35e0*/  UMOV UR37, 0x40004040 ;  /* 0x4000404000257882 */ /* 0x000fe20000000000 */
[----:B------:R2:W-:Y:S01]  /*35f0*/  UTCHMMA gdesc[UR38], gdesc[UR40], tmem[UR8], tmem[UR22], idesc[UR23], UPT ;  /* 0x00ff1628260075ea */ /* 0x0005e2000b800008 */
[----:B------:R-:W-:Y:S01]  /*3600*/  UMOV UR35, 0x40004040 ;  /* 0x4000404000237882 */ /* 0x000fe20000000000 */
[----:B------:R-:W-:Y:S01]  /*3610*/  UMOV UR33, 0x40004040 ;  /* 0x4000404000217882 */ /* 0x000fe20000000000 */
[----:B------:R-:W-:Y:S01]  /*3620*/  UMOV UR31, 0x40004040 ;  /* 0x40004040001f7882 */ /* 0x000fe20000000000 */
[----:B------:R2:W-:Y:S01]  /*3630*/  UTCHMMA gdesc[UR34], gdesc[UR36], tmem[UR8], tmem[UR20], idesc[UR21], UPT ;  /* 0x00ff1424220075ea */ /* 0x0005e2000b800008 */
[----:B------:R2:W-:Y:S01]  /*3640*/  UTCHMMA gdesc[UR30], gdesc[UR32], tmem[UR8], tmem[UR18], idesc[UR19], UPT ;  /* 0x00ff12201e0075ea */ /* 0x0005e2000b800008 */
[----:B------:R2:W-:Y:S01]  /*3650*/  UTCBAR [UR6], URZ ;  /* 0x000000ff060073e9 */ /* 0x0005e200080000ff */
[----:B------:R-:W-:Y:S01]  /*3660*/  UMOV UR17, UR14 ;  /* 0x0000000e00117c82 */ /* 0x000fe20008000000 */
[----:B------:R-:W-:Y:S05]  /*3670*/  BRA.U UP0, `(.L_x_62) ;  /* 0xfffffffd00507547 */ /* 0x000fea000b83ffff */
.L_x_59:
[----:B------:R-:W-:Y:S01]  /*3680*/  UIADD3 UR15, UPT, UPT, UR15, 0x1, URZ ;  /* 0x000000010f0f7890 */ /* 0x000fe2000fffe0ff */
[C---:B------:R-:W-:Y:S01]  /*3690*/  ISETP.NE.AND P0, PT, R10.reuse, 0x2, PT ;  /* 0x000000020a00780c */ /* 0x040fe20003f05270 */
[----:B------:R-:W-:Y:S02]  /*36a0*/  UIADD3 UR7, UPT, UPT, UR7, 0xe0, URZ ;  /* 0x000000e007077890 */ /* 0x000fe4000fffe0ff */
[----:B------:R-:W-:Y:S01]  /*36b0*/  UISETP.NE.AND UP0, UPT, UR15, 0x4, UPT ;  /* 0x000000040f00788c */ /* 0x000fe2000bf05270 */
[----:B-12---:R-:W-:Y:S02]  /*36c0*/  SEL R0, RZ, 0x1, P0 ;  /* 0x00000001ff007807 */ /* 0x006fe40000000000 */
[----:B------:R-:W-:Y:S01]  /*36d0*/  SEL R10, R10, RZ, P0 ;  /* 0x000000ff0a0a7207 */ /* 0x000fe20000000000 */
[----:B------:R-:W-:Y:S01]  /*36e0*/  USEL UR6, URZ, 0x1, UP0 ;  /* 0x00000001ff067887 */ /* 0x000fe20008000000 */
[----:B------:R-:W-:Y:S01]  /*36f0*/  LOP3.LUT R9, R9, R0, RZ, 0x3c, !PT ;  /* 0x0000000009097212 */ /* 0x000fe200078e3cff */
[----:B------:R-:W-:Y:S01]  /*3700*/  USEL UR15, UR15, URZ, UP0 ;  /* 0x000000ff0f0f7287 */ /* 0x000fe20008000000 */
[----:B------:R1:W-:Y:S03]  /*3710*/  UTCBAR [UR7], URZ ;  /* 0x000000ff070073e9 */ /* 0x0003e600080000ff */
[----:B------:R-:W-:Y:S01]  /*3720*/  LOP3.LUT R11, R11, UR6, RZ, 0x3c, !PT ;  /* 0x000000060b0b7c12 */ /* 0x000fe2000f8e3cff */
[----:B------:R-:W-:Y:S07]  /*3730*/  @P1 BRA `(.L_x_63) ;  /* 0xfffffff800a01947 */ /* 0x000fee000383ffff */
[----:B------:R-:W2:Y:S01]  /*3740*/  S2UR UR4, SR_CgaCtaId ;  /* 0x00000000000479c3 */ /* 0x000ea20000008800 */
[----:B------:R-:W-:Y:S01]  /*3750*/  ELECT P0, URZ, PT ;  /* 0x0000000000ff782f */ /* 0x000fe20003800000 */
[----:B------:R-:W-:Y:S01]  /*3760*/  IMAD.MOV.U32 R0, RZ, RZ, 0x1 ;  /* 0x00000001ff007424 */ /* 0x000fe200078e00ff */
[----:B------:R-:W-:Y:S01]  /*3770*/  UIADD3 UR5, UPT, UPT, UR5, 0x100, URZ ;  /* 0x0000010005057890 */ /* 0x000fe2000fffe0ff */
[----:B------:R-:W-:Y:S01]  /*3780*/  SHF.L.U32 R2, R11, 0x1f, RZ ;  /* 0x0000001f0b027819 */ /* 0x000fe200000006ff */
[----:B------:R-:W-:-:S03]  /*3790*/  UMOV UR6, 0x40 ;  /* 0x0000004000067882 */ /* 0x000fc60000000000 */
[----:B------:R-:W-:Y:S01]  /*37a0*/  UVIRTCOUNT.DEALLOC.SMPOOL 0x80 ;  /* 0x000000800000784c */ /* 0x000fe20000000000 */
[----:B--2---:R-:W-:Y:S02]  /*37b0*/  ULEA UR4, UR4, UR6, 0x18 ;  /* 0x0000000604047291 */ /* 0x004fe4000f8ec0ff */
[----:B------:R-:W-:-:S07]  /*37c0*/  ULEA UR6, UR15, UR5, 0x3 ;  /* 0x000000050f067291 */ /* 0x000fce000f8e18ff */
[----:B------:R2:W-:Y:S02]  /*37d0*/  @P0 STS.U8 [UR4+0x1c], R0 ;  /* 0x00001c00ff000988 */ /* 0x0005e40008000004 */
[----:B------:R-:W4:Y:S02]  /*37e0*/  SYNCS.PHASECHK.TRANS64.TRYWAIT P0, [UR6], R2 ;  /* 0x00000002ff0075a7 */ /* 0x000f240008001106 */
[----:B--2-4-:R-:W-:Y:S05]  /*37f0*/  @!P0 BRA `(.L_x_64) ;  /* 0x0000004400688947 */ /* 0x014fea0003800000 */
.L_x_147:
[----:B-1----:R-:W-:-:S04]  /*3800*/  UIADD3 UR7, UPT, UPT, UR15, 0x1, URZ ;  /* 0x000000010f077890 */ /* 0x002fc8000fffe0ff */
[----:B------:R-:W-:-:S04]  /*3810*/  UISETP.NE.AND UP0, UPT, UR7, 0x4, UPT ;  /* 0x000000040700788c */ /* 0x000fc8000bf05270 */
[----:B------:R-:W-:Y:S02]  /*3820*/  USEL UR8, URZ, 0x1, UP0 ;  /* 0x00000001ff087887 */ /* 0x000fe40008000000 */
[----:B------:R-:W-:-:S04]  /*3830*/  USEL UR7, UR7, URZ, UP0 ;  /* 0x000000ff07077287 */ /* 0x000fc80008000000 */
[----:B------:R-:W-:Y:S01]  /*3840*/  ULEA UR6, UR7, UR5, 0x3 ;  /* 0x0000000507067291 */ /* 0x000fe2000f8e18ff */
[----:B--2---:R-:W-:-:S04]  /*3850*/  LOP3.LUT R2, R11, UR8, RZ, 0x3c, !PT ;  /* 0x000000080b027c12 */ /* 0x004fc8000f8e3cff */
[----:B------:R-:W-:-:S04]  /*3860*/  SHF.L.U32 R3, R2, 0x1f, RZ ;  /* 0x0000001f02037819 */ /* 0x000fc800000006ff */
[----:B------:R-:W1:Y:S02]  /*3870*/  SYNCS.PHASECHK.TRANS64.TRYWAIT P0, [UR6], R3 ;  /* 0x00000003ff0075a7 */ /* 0x000e640008001106 */
[----:B-1----:R-:W-:Y:S05]  /*3880*/  @!P0 BRA `(.L_x_65) ;  /* 0x00000044005c8947 */ /* 0x002fea0003800000 */
.L_x_149:
        /* <DEDUP_REMOVED lines=9> */
.L_x_151:
[----:B------:R-:W-:-:S04]  /*3920*/  UIADD3 UR7, UPT, UPT, UR7, 0x1, URZ ;  /* 0x0000000107077890 */ /* 0x000fc8000fffe0ff */
[----:B------:R-:W-:-:S04]  /*3930*/  UISETP.NE.AND UP0, UPT, UR7, 0x4, UPT ;  /* 0x000000040700788c */ /* 0x000fc8000bf05270 */
[----:B------:R-:W-:Y:S02]  /*3940*/  USEL UR6, URZ, 0x1, UP0 ;  /* 0x00000001ff067887 */ /* 0x000fe40008000000 */
[----:B------:R-:W-:-:S04]  /*3950*/  USEL UR7, UR7, URZ, UP0 ;  /* 0x000000ff07077287 */ /* 0x000fc80008000000 */
[----:B------:R-:W-:Y:S01]  /*3960*/  ULEA UR7, UR7, UR5, 0x3 ;  /* 0x0000000507077291 */ /* 0x000fe2000f8e18ff */
[----:B------:R-:W-:-:S04]  /*3970*/  LOP3.LUT R2, R2, UR6, RZ, 0x3c, !PT ;  /* 0x0000000602027c12 */ /* 0x000fc8000f8e3cff */
[----:B------:R-:W-:-:S04]  /*3980*/  SHF.L.U32 R2, R2, 0x1f, RZ ;  /* 0x0000001f02027819 */ /* 0x000fc800000006ff */
[----:B------:R-:W2:Y:S02]  /*3990*/  SYNCS.PHASECHK.TRANS64.TRYWAIT P0, [UR7], R2 ;  /* 0x00000002ff0075a7 */ /* 0x000ea40008001107 */
[----:B--2---:R-:W-:Y:S05]  /*39a0*/  @!P0 BRA `(.L_x_67) ;  /* 0x0000004400448947 */ /* 0x004fea0003800000 */
.L_x_153:
[----:B------:R-:W-:Y:S01]  /*39b0*/  NOP ;  /* 0x0000000000007918 */ /* 0x000fe20000000000 */
[----:B-1----:R-:W1:Y:S01]  /*39c0*/  LDS R0, [UR4+0x14] ;  /* 0x00001404ff007984 */ /* 0x002e620008000800 */
[----:B------:R-:W-:Y:S01]  /*39d0*/  ULOP3.LUT UR6, UR16, 0xffff, URZ, 0xc0, !UPT ;  /* 0x0000ffff10067892 */ /* 0x000fe2000f8ec0ff */
[----:B------:R-:W-:Y:S01]  /*39e0*/  UMOV UR8, 0xffff ;  /* 0x0000ffff00087882 */ /* 0x000fe20000000000 */
[----:B------:R-:W-:Y:S02]  /*39f0*/  UMOV UR5, 0x1 ;  /* 0x0000000100057882 */ /* 0x000fe40000000000 */
[----:B------:R-:W-:-:S04]  /*3a00*/  USHF.R.U32.HI UR6, URZ, 0x5, UR6 ;  /* 0x00000005ff067899 */ /* 0x000fc80008011606 */
[----:B------:R-:W-:Y:S02]  /*3a10*/  USHF.L.U32 UR8, UR8, UR6, URZ ;  /* 0x0000000608087299 */ /* 0x000fe400080006ff */
[----:B------:R-:W-:-:S04]  /*3a20*/  USHF.L.U32 UR5, UR5, UR6, URZ ;  /* 0x0000000605057299 */ /* 0x000fc800080006ff */
[----:B-1----:R-:W-:-:S04]  /*3a30*/  LOP3.LUT R0, R0, UR8, RZ, 0xc0, !PT ;  /* 0x0000000800007c12 */ /* 0x002fc8000f8ec0ff */
[----:B------:R-:W-:-:S13]  /*3a40*/  ISETP.NE.AND P0, PT, R0, UR8, PT ;  /* 0x0000000800007c0c */ /* 0x000fda000bf05270 */
[----:B------:R-:W-:Y:S05]  /*3a50*/  @P0 BRA `(.L_x_68) ;  /* 0x0000000000580947 */ /* 0x000fea0003800000 */
[----:B------:R-:W1:Y:S02]  /*3a60*/  LDS R0, [UR4+0x18] ;  /* 0x00001804ff007984 */ /* 0x000e640008000800 */
[----:B-1----:R-:W-:-:S04]  /*3a70*/  LOP3.LUT R0, R0, UR5, RZ, 0xc0, !PT ;  /* 0x0000000500007c12 */ /* 0x002fc8000f8ec0ff */
[----:B------:R-:W-:-:S13]  /*3a80*/  ISETP.NE.AND P0, PT, R0, UR5, PT ;  /* 0x0000000500007c0c */ /* 0x000fda000bf05270 */
[----:B------:R-:W-:Y:S05]  /*3a90*/  @P0 BRA `(.L_x_69) ;  /* 0x00000000003c0947 */ /* 0x000fea0003800000 */
[----:B------:R-:W1:Y:S01]  /*3aa0*/  S2R R2, SR_LANEID ;  /* 0x0000000000027919 */ /* 0x000e620000000000 */
[----:B------:R-:W-:Y:S01]  /*3ab0*/  ULOP3.LUT UR8, URZ, UR8, URZ, 0x33, !UPT ;  /* 0x00000008ff087292 */ /* 0x000fe2000f8e33ff */
[----:B------:R-:W-:Y:S02]  /*3ac0*/  VOTEU.ANY UR7, UPT, PT ;  /* 0x0000000000077886 */ /* 0x000fe400038e0100 */
[----:B------:R-:W-:-:S03]  /*3ad0*/  UFLO.U32 UR7, UR7 ;  /* 0x00000007000772bd */ /* 0x000fc600080e0000 */
[----:B------:R-:W-:-:S04]  /*3ae0*/  IMAD.U32 R0, RZ, RZ, UR8 ;  /* 0x00000008ff007e24 */ /* 0x000fc8000f8e00ff */
[----:B------:R2:W4:Y:S02]  /*3af0*/  REDUX UR6, R0 ;  /* 0x00000000000673c4 */ /* 0x0005240000000000 */
[----:B------:R1:W-:Y:S02]  /*3b00*/  UTCATOMSWS.AND URZ, UR8 ;  /* 0x0000000800ff79e3 */ /* 0x0003e40008000000 */
[----:B-1----:R-:W-:Y:S02]  /*3b10*/  ISETP.EQ.U32.AND P0, PT, R2, UR7, PT ;  /* 0x0000000702007c0c */ /* 0x002fe4000bf02070 */
[----:B--2---:R-:W-:Y:S02]  /*3b20*/  LOP3.LUT R0, RZ, UR5, RZ, 0x33, !PT ;  /* 0x00000005ff007c12 */ /* 0x004fe4000f8e33ff */
[----:B----4-:R-:W-:Y:S02]  /*3b30*/  MOV R2, UR6 ;  /* 0x0000000600027c02 */ /* 0x010fe40008000f00 */
[----:B------:R-:W1:Y:S07]  /*3b40*/  REDUX UR5, R0 ;  /* 0x00000000000573c4 */ /* 0x000e6e0000000000 */
[----:B------:R2:W-:Y:S01]  /*3b50*/  @P0 ATOMS.AND RZ, [UR4+0x14], R2 ;  /* 0x00001402ffff098c */ /* 0x0005e2000a800004 */
[----:B-1----:R-:W-:-:S05]  /*3b60*/  IMAD.U32 R0, RZ, RZ, UR5 ;  /* 0x00000005ff007e24 */ /* 0x002fca000f8e00ff */
[----:B------:R2:W-:Y:S01]  /*3b70*/  @P0 ATOMS.AND RZ, [UR4+0x18], R0 ;  /* 0x00001800ffff098c */ /* 0x0005e2000a800004 */
[----:B------:R-:W-:Y:S05]  /*3b80*/  BRA `(.L_x_70) ;  /* 0x0000000000147947 */ /* 0x000fea0003800000 */
.L_x_69:
[----:B------:R-:W-:Y:S02]  /*3b90*/  MOV R2, 0x3bb0 ;  /* 0x00003bb000027802 */ /* 0x000fe40000000f00 */
[----:B---3-5:R-:W-:Y:S05]  /*3ba0*/  CALL.REL.NOINC `($__internal_0_$__cuda_sm10x_tcgen05_guardrail_trap_col_being_dealloced_not_returned_by_alloc) ;  /* 0x0000004400b87944 */ /* 0x028fea0003c00000 */
[----:B------:R-:W-:Y:S05]  /*3bb0*/  BRA `(.L_x_70) ;  /* 0x0000000000087947 */ /* 0x000fea0003800000 */
.L_x_68:
[----:B------:R-:W-:Y:S02]  /*3bc0*/  MOV R2, 0x3be0 ;  /* 0x00003be000027802 */ /* 0x000fe40000000f00 */
[----:B---3-5:R-:W-:Y:S05]  /*3bd0*/  CALL.REL.NOINC `($__internal_2_$__cuda_sm10x_tcgen05_guardrail_trap_unallocated_columns_being_dealloced) ;  /* 0x0000004400c47944 */ /* 0x028fea0003c00000 */
.L_x_70:
[----:B------:R-:W-:Y:S01]  /*3be0*/  NOP ;  /* 0x0000000000007918 */ /* 0x000fe20000000000 */
[----:B------:R-:W-:Y:S05]  /*3bf0*/  EXIT ;  /* 0x000000000000794d */ /* 0x000fea0003800000 */
.L_x_52:
[----:B------:R-:W-:-:S09]  /*3c00*/  UISETP.NE.OR UP2, UPT, UR8, 0x3, !UP2 ;  /* 0x000000030800788c */ /* 0x000fd2000d745670 */
[----:B------:R-:W-:Y:S05]  /*3c10*/  BRA.U UP2, `(.L_x_71) ;  /* 0x0000000d02b07547 */ /* 0x000fea000b800000 */
[----:B------:R-:W1:Y:S01]  /*3c20*/  LDC R0, c[0x0][0xb30] ;  /* 0x0002cc00ff007b82 */ /* 0x000e620000000800 */
[----:B------:R-:W2:Y:S01]  /*3c30*/  LDCU.64 UR8, c[0x0][0x888] ;  /* 0x00011100ff0877ac */ /* 0x000ea20008000a00 */
[----:B------:R-:W-:Y:S02]  /*3c40*/  HFMA2 R27, -RZ, RZ, 0, 0 ;  /* 0x00000000ff1b7431 */ /* 0x000fe400000001ff */
[----:B------:R-:W-:Y:S01]  /*3c50*/  IMAD.MOV.U32 R29, RZ, RZ, 0x1 ;  /* 0x00000001ff1d7424 */ /* 0x000fe200078e00ff */
[----:B------:R-:W-:Y:S01]  /*3c60*/  MOV R25, 0x2000 ;  /* 0x0000200000197802 */ /* 0x000fe20000000f00 */
[----:B------:R-:W4:Y:S01]  /*3c70*/  LDCU.64 UR4, c[0x0][0x890] ;  /* 0x00011200ff0477ac */ /* 0x000f220008000a00 */
[----:B------:R-:W-:Y:S01]  /*3c80*/  IMAD.MOV.U32 R28, RZ, RZ, RZ ;  /* 0x000000ffff1c7224 */ /* 0x000fe200078e00ff */
[----:B------:R-:W3:Y:S01]  /*3c90*/  LDC R24, c[0x0][0x370] ;  /* 0x0000dc00ff187b82 */ /* 0x000ee20000000800 */
[----:B------:R-:W-:Y:S01]  /*3ca0*/  UMOV UR7, 0x400 ;  /* 0x0000040000077882 */ /* 0x000fe20000000000 */
[----:B------:R-:W-:-:S02]  /*3cb0*/  UPLOP3.LUT UP1, UPT, UPT, UPT, UPT, 0x40, 0x4 ;  /* 0x000000000004789c */ /* 0x000fc40003f2e870 */
[----:B------:R-:W-:Y:S01]  /*3cc0*/  ULEA UR7, UR37, UR7, 0x18 ;  /* 0x0000000725077291 */ /* 0x000fe2000f8ec0ff */
[----:B------:R-:W-:-:S03]  /*3cd0*/  UMOV UR13, URZ ;  /* 0x000000ff000d7c82 */ /* 0x000fc60008000000 */
[----:B------:R-:W3:Y:S01]  /*3ce0*/  LDC R3, c[0x0][0xb0c] ;  /* 0x0002c300ff037b82 */ /* 0x000ee20000000800 */
[----:B--2---:R-:W-:Y:S02]  /*3cf0*/  UISETP.NE.U32.AND UP3, UPT, UR8, URZ, UPT ;  /* 0x000000ff0800728c */ /* 0x004fe4000bf65070 */
[----:B----4-:R-:W-:-:S05]  /*3d00*/  UISETP.NE.U32.AND UP4, UPT, UR4, URZ, UPT ;  /* 0x000000ff0400728c */ /* 0x010fca000bf85070 */
[----:B------:R-:W2:Y:S01]  /*3d10*/  LDC R18, c[0x0][0xb20] ;  /* 0x0002c800ff127b82 */ /* 0x000ea20000000800 */
[----:B-1----:R-:W-:Y:S01]  /*3d20*/  ISETP.NE.AND P1, PT, R0, 0x1, PT ;  /* 0x000000010000780c */ /* 0x002fe20003f25270 */
[----:B------:R-:W-:Y:S02]  /*3d30*/  UISETP.NE.AND.EX UP3, UPT, UR9, URZ, UPT, UP3 ;  /* 0x000000ff0900728c */ /* 0x000fe4000bf65330 */
[----:B------:R-:W-:-:S04]  /*3d40*/  UISETP.NE.AND.EX UP4, UPT, UR5, URZ, UPT, UP4 ;  /* 0x000000ff0500728c */ /* 0x000fc8000bf85340 */
[----:B------:R-:W1:Y:S08]  /*3d50*/  LDC.64 R30, c[0x0][0x348] ;  /* 0x0000d200ff1e7b82 */ /* 0x000e700000000a00 */
[----:B------:R-:W4:Y:S08]  /*3d60*/  LDC.64 R16, c[0x0][0xb10] ;  /* 0x0002c400ff107b82 */ /* 0x000f300000000a00 */
[----:B------:R-:W1:Y:S08]  /*3d70*/  LDC.64 R6, c[0x0][0xb18] ;  /* 0x0002c600ff067b82 */ /* 0x000e700000000a00 */
[----:B------:R-:W1:Y:S08]  /*3d80*/  LDC.64 R4, c[0x0][0xb28] ;  /* 0x0002ca00ff047b82 */ /* 0x000e700000000a00 */
[----:B--23--:R-:W1:Y:S02]  /*3d90*/  LDC R19, c[0x0][0x374] ;  /* 0x0000dd00ff137b82 */ /* 0x00ce640000000800 */
.L_x_80:
[C---:B------:R-:W-:Y:S02]  /*3da0*/  LEA R0, R28.reuse, UR7, 0x3 ;  /* 0x000000071c007c11 */ /* 0x040fe4000f8e18ff */
[----:B------:R-:W-:Y:S02]  /*3db0*/  SHF.L.U32 R2, R27, 0x1f, RZ ;  /* 0x0000001f1b027819 */ /* 0x000fe400000006ff */
[----:B------:R-:W-:Y:S02]  /*3dc0*/  LEA R20, R28, UR7, 0x4 ;  /* 0x000000071c147c11 */ /* 0x000fe4000f8e20ff */
[----:B--2---:R-:W2:Y:S02]  /*3dd0*/  SYNCS.PHASECHK.TRANS64.TRYWAIT P0, [R0+URZ+0xc0], R2 ;  /* 0x0000c002000075a7 */ /* 0x004ea400080011ff */
[----:B--2---:R-:W-:Y:S05]  /*3de0*/  @!P0 BRA `(.L_x_72) ;  /* 0x00000040004c8947 */ /* 0x004fea0003800000 */
.L_x_154:
[----:B------:R-:W-:Y:S01]  /*3df0*/  ISETP.GE.AND P0, PT, R40, 0x1, PT ;  /* 0x000000012800780c */ /* 0x000fe20003f06270 */
[----:B------:R-:W3:Y:S01]  /*3e00*/  LDS.128 R20, [R20+0x150] ;  /* 0x0001500014147984 */ /* 0x000ee20000000c00 */
[----:B--2---:R-:W-:Y:S01]  /*3e10*/  VIADD R0, R0, 0xd0 ;  /* 0x000000d000007836 */ /* 0x004fe20000000000 */
[----:B------:R-:W-:Y:S01]  /*3e20*/  @!PT LDS RZ, [RZ] ;  /* 0x00000000fffff984 */ /* 0x000fe20000000800 */
[----:B------:R-:W-:Y:S01]  /*3e30*/  @!PT LDS RZ, [RZ] ;  /* 0x00000000fffff984 */ /* 0x000fe20000000800 */
[----:B------:R-:W-:Y:S01]  /*3e40*/  @!PT LDS RZ, [RZ] ;  /* 0x00000000fffff984 */ /* 0x000fe20000000800 */
[----:B------:R-:W-:Y:S01]  /*3e50*/  @!PT LDS RZ, [RZ] ;  /* 0x00000000fffff984 */ /* 0x000fe20000000800 */
[----:B------:R2:W-:Y:S06]  /*3e60*/  MEMBAR.ALL.CTA ;  /* 0x0000000000007992 */ /* 0x0005ec0000008000 */
[----:B--2---:R-:W2:Y:S01]  /*3e70*/  FENCE.VIEW.ASYNC.S ;  /* 0x00000000000073c6 */ /* 0x004ea20000000000 */
[----:B------:R-:W-:Y:S04]  /*3e80*/  PRMT R0, RZ, 0x654, R0 ;  /* 0x00000654ff007816 */ /* 0x000fe80000000000 */
[----:B--2---:R2:W-:Y:S01]  /*3e90*/  SYNCS.ARRIVE.TRANS64.RED.A1T0 RZ, [R0+URZ], RZ ;  /* 0x000000ff00ff79a7 */ /* 0x0045e200081004ff */
[----:B---3--:R-:W-:Y:S11]  /*3ea0*/  LOP3.LUT P3, RZ, R22, 0x1, RZ, 0xc0, !PT ;  /* 0x0000000116ff7812 */ /* 0x008ff6000786c0ff */
[----:B------:R-:W-:Y:S02]  /*3eb0*/  @!UPT UIADD3 URZ, UPT, UPT, URZ, URZ, URZ ;  /* 0x000000fffffff290 */ /* 0x000fe4000fffe0ff */
[----:B------:R-:W-:Y:S02]  /*3ec0*/  @P3 MOV R11, R20 ;  /* 0x00000014000b3202 */ /* 0x000fe40000000f00 */
[----:B------:R-:W-:Y:S01]  /*3ed0*/  @P3 LOP3.LUT R10, R21, 0xffff, RZ, 0xc0, !PT ;  /* 0x0000ffff150a3812 */ /* 0x000fe200078ec0ff */
[----:B--2---:R-:W-:Y:S06]  /*3ee0*/  @!P0 BRA `(.L_x_73) ;  /* 0x0000000000a48947 */ /* 0x004fec0003800000 */
[-C--:B-1----:R-:W-:Y:S01]  /*3ef0*/  IMAD.HI.U32 R0, R19, R7.reuse, RZ ;  /* 0x0000000713007227 */ /* 0x082fe200078e00ff */
[----:B------:R-:W-:Y:S02]  /*3f00*/  ISETP.NE.AND P0, PT, R6, 0x1, PT ;  /* 0x000000010600780c */ /* 0x000fe40003f05270 */
[----:B------:R-:W-:Y:S01]  /*3f10*/  ISETP.NE.AND P2, PT, R40, 0x1, PT ;  /* 0x000000012800780c */ /* 0x000fe20003f45270 */
[----:B----4-:R-:W-:Y:S01]  /*3f20*/  IMAD.HI.U32 R9, R24, R16, RZ ;  /* 0x0000001018097227 */ /* 0x010fe200078e00ff */
[----:B------:R-:W-:Y:S02]  /*3f30*/  SHF.R.U32.HI R0, RZ, R18, R0 ;  /* 0x00000012ff007219 */ /* 0x000fe40000011600 */
[----:B------:R-:W-:Y:S01]  /*3f40*/  ISETP.NE.AND P4, PT, R3, 0x1, PT ;  /* 0x000000010300780c */ /* 0x000fe20003f85270 */
[----:B------:R-:W-:Y:S01]  /*3f50*/  IMAD.HI.U32 R13, R10, R7, RZ ;  /* 0x000000070a0d7227 */ /* 0x000fe200078e00ff */
[----:B------:R-:W-:Y:S02]  /*3f60*/  SHF.R.U32.HI R9, RZ, R17, R9 ;  /* 0x00000011ff097219 */ /* 0x000fe40000011609 */
[----:B------:R-:W-:Y:S01]  /*3f70*/  SEL R0, R19, R0, !P0 ;  /* 0x0000000013007207 */ /* 0x000fe20004000000 */
[----:B------:R-:W-:Y:S01]  /*3f80*/  IMAD.HI.U32 R12, R11, R16, RZ ;  /* 0x000000100b0c7227 */ /* 0x000fe200078e00ff */
[----:B------:R-:W-:Y:S03]  /*3f90*/  SEL R9, R24, R9, !P4 ;  /* 0x0000000918097207 */ /* 0x000fe60006000000 */
[-C--:B------:R-:W-:Y:S01]  /*3fa0*/  IMAD.HI.U32 R8, R0, R4.reuse, RZ ;  /* 0x0000000400087227 */ /* 0x080fe200078e00ff */
[----:B------:R-:W-:Y:S03]  /*3fb0*/  SHF.R.U32.HI R12, RZ, R17, R12 ;  /* 0x00000011ff0c7219 */ /* 0x000fe6000001160c */
[----:B------:R-:W-:Y:S01]  /*3fc0*/  IMAD.HI.U32 R2, R9, R4, RZ ;  /* 0x0000000409027227 */ /* 0x000fe200078e00ff */
[-C--:B------:R-:W-:Y:S02]  /*3fd0*/  @P2 SHF.R.U32.HI R0, RZ, R5.reuse, R8 ;  /* 0x00000005ff002219 */ /* 0x080fe40000011608 */
[----:B------:R-:W-:Y:S02]  /*3fe0*/  SHF.R.U32.HI R8, RZ, R18, R13 ;  /* 0x00000012ff087219 */ /* 0x000fe4000001160d */
[----:B------:R-:W-:Y:S01]  /*3ff0*/  @P2 SHF.R.U32.HI R9, RZ, R5, R2 ;  /* 0x00000005ff092219 */ /* 0x000fe20000011602 */
[----:B------:R-:W-:Y:S01]  /*4000*/  IMAD R0, R40, R0, RZ ;  /* 0x0000000028007224 */ /* 0x000fe200078e02ff */
[----:B------:R-:W-:Y:S02]  /*4010*/  SEL R8, R10, R8, !P0 ;  /* 0x000000080a087207 */ /* 0x000fe40004000000 */
[----:B------:R-:W-:Y:S01]  /*4020*/  SEL R2, R11, R12, !P4 ;  /* 0x0000000c0b027207 */ /* 0x000fe20006000000 */
[----:B------:R-:W-:Y:S01]  /*4030*/  IMAD R12, R40, R9, RZ ;  /* 0x00000009280c7224 */ /* 0x000fe200078e02ff */
[C---:B------:R-:W-:Y:S01]  /*4040*/  ISETP.GE.AND P0, PT, R8.reuse, R0, PT ;  /* 0x000000000800720c */ /* 0x040fe20003f06270 */
[----:B------:R-:W-:Y:S03]  /*4050*/  IMAD.HI.U32 R0, R8, R4, RZ ;  /* 0x0000000408007227 */ /* 0x000fe600078e00ff */
[----:B------:R-:W-:Y:S02]  /*4060*/  ISETP.GE.OR P0, PT, R2, R12, P0 ;  /* 0x0000000c0200720c */ /* 0x000fe40000706670 */
[-C--:B------:R-:W-:Y:S04]  /*4070*/  SHF.R.U32.HI R0, RZ, R5.reuse, R0 ;  /* 0x00000005ff007219 */ /* 0x080fe80000011600 */
[----:B------:R-:W-:Y:S05]  /*4080*/  SEL R13, R8, R0, !P2 ;  /* 0x00000000080d7207 */ /* 0x000fea0005000000 */
[----:B------:R-:W-:Y:S02]  /*4090*/  IMAD.MOV R12, RZ, RZ, -R13 ;  /* 0x000000ffff0c7224 */ /* 0x000fe400078e0a0d */
[----:B------:R-:W-:Y:S04]  /*40a0*/  @!P0 IMAD.HI.U32 R0, R2, R4, RZ ;  /* 0x0000000402008227 */ /* 0x000fe800078e00ff */
[----:B------:R-:W-:Y:S01]  /*40b0*/  IMAD R12, R40, R12, R8 ;  /* 0x0000000c280c7224 */ /* 0x000fe200078e0208 */
[----:B------:R-:W-:Y:S04]  /*40c0*/  @!P0 SHF.R.U32.HI R0, RZ, R5, R0 ;  /* 0x00000005ff008219 */ /* 0x000fe80000011600 */
[----:B------:R-:W-:Y:S04]  /*40d0*/  @!P0 SEL R0, R2, R0, !P2 ;  /* 0x0000000002008207 */ /* 0x000fe80005000000 */
[----:B------:R-:W-:Y:S01]  /*40e0*/  @!P0 IADD3 R13, PT, PT, R13, -R0, RZ ;  /* 0x800000000d0d8210 */ /* 0x000fe20007ffe0ff */
[----:B------:R-:W-:Y:S01]  /*40f0*/  @!P0 IMAD R0, R9, R12, R0 ;  /* 0x0000000c09008224 */ /* 0x000fe200078e0200 */
[----:B------:R-:W-:Y:S01]  /*4100*/  IADD3 R9, PT, PT, -R8, RZ, RZ ;  /* 0x000000ff08097210 */ /* 0x000fe20007ffe1ff */
[--C-:B------:R-:W-:Y:S02]  /*4110*/  IMAD.MOV R12, RZ, RZ, -R2.reuse ;  /* 0x000000ffff0c7224 */ /* 0x100fe400078e0a02 */
[----:B------:R-:W-:Y:S02]  /*4120*/  @!P0 IMAD R8, R13, R40, R2 ;  /* 0x000000280d088224 */ /* 0x000fe400078e0202 */
[----:B------:R-:W-:Y:S02]  /*4130*/  @!P0 IMAD.MOV.U32 R2, RZ, RZ, R0 ;  /* 0x000000ffff028224 */ /* 0x000fe400078e0000 */
[----:B------:R-:W-:Y:S02]  /*4140*/  IMAD R11, R3, R12, R11 ;  /* 0x0000000c030b7224 */ /* 0x000fe400078e020b */
[----:B------:R-:W-:Y:S02]  /*4150*/  IMAD R10, R6, R9, R10 ;  /* 0x00000009060a7224 */ /* 0x000fe400078e020a */
[----:B------:R-:W-:Y:S02]  /*4160*/  IMAD R11, R2, R3, R11 ;  /* 0x00000003020b7224 */ /* 0x000fe400078e020b */
[----:B------:R-:W-:Y:S02]  /*4170*/  IMAD R10, R8, R6, R10 ;  /* 0x00000006080a7224 */ /* 0x000fe400078e020a */
.L_x_73:
[----:B------:R-:W-:Y:S05]  /*4180*/  BRA.U UP1, `(.L_x_74) ;  /* 0x0000000101107547 */ /* 0x000fea000b800000 */
[----:B------:R-:W-:Y:S04]  /*4190*/  MOV R2, UR6 ;  /* 0x0000000600027c02 */ /* 0x000fe80008000f00 */
[----:B------:R-:W-:Y:S04]  /*41a0*/  SHF.L.U32 R2, R2, 0x1f, RZ ;  /* 0x0000001f02027819 */ /* 0x000fe800000006ff */
[----:B------:R-:W2:Y:S02]  /*41b0*/  SYNCS.PHASECHK.TRANS64.TRYWAIT P0, [UR7+0xb8], R2 ;  /* 0x0000b802ff0075a7 */ /* 0x000ea40008001107 */
[----:B--2---:R-:W-:Y:S05]  /*41c0*/  @!P0 BRA `(.L_x_75) ;  /* 0x0000003c00688947 */ /* 0x004fea0003800000 */
.L_x_74:
[----:B------:R-:W-:Y:S02]  /*41d0*/  R2UR UR11, R15 ;  /* 0x000000000f0b72ca */ /* 0x000fe400000e0000 */
[----:B------:R-:W-:Y:S02]  /*41e0*/  R2UR UR10, R14 ;  /* 0x000000000e0a72ca */ /* 0x000fe400000e0000 */
[----:B------:R-:W-:Y:S04]  /*41f0*/  ISETP.NE.U32.AND P2, PT, RZ, UR4, PT ;  /* 0x00000004ff007c0c */ /* 0x000fe8000bf45070 */
[----:B------:R-:W-:Y:S05]  /*4200*/  ISETP.NE.AND.EX P2, PT, RZ, UR5, PT, P2 ;  /* 0x00000005ff007c0c */ /* 0x000fea000bf45320 */
[----:B------:R-:W-:Y:S02]  /*4210*/  USHF.L.U32 UR11, UR11, 0x7, URZ ;  /* 0x000000070b0b7899 */ /* 0x000fe400080006ff */
[----:B------:R-:W-:Y:S01]  /*4220*/  USHF.L.U32 UR10, UR10, 0x6, URZ ;  /* 0x000000060a0a7899 */ /* 0x000fe200080006ff */
[----:B------:R-:W-:Y:S11]  /*4230*/  BRA.U !UP4, `(.L_x_76) ;  /* 0x000000010c347547 */ /* 0x000ff6000b800000 */
[----:B------:R-:W-:Y:S01]  /*4240*/  UPLOP3.LUT UP0, UPT, UPT, UPT, UP3, 0x80, 0x8 ;  /* 0x000000000008789c */ /* 0x000fe20003f0f030 */
[----:B--2---:R-:W-:Y:S02]  /*4250*/  HFMA2 R0, -RZ, RZ, 0, 5.9604644775390625e-08 ;  /* 0x00000001ff007431 */ /* 0x004fe400000001ff */
[----:B------:R-:W-:Y:S03]  /*4260*/  IMAD.MOV.U32 R88, RZ, RZ, 0x1 ;  /* 0x00000001ff587424 */ /* 0x000fe600078e00ff */
[----:B------:R-:W-:Y:S05]  /*4270*/  PLOP3.LUT P0, PT, PT, PT, UP0, 0x80, 0x8 ;  /* 0x000000000008781c */ /* 0x000fea0003f0f008 */
[----:B------:R-:W2:Y:S01]  /*4280*/  @UP0 LDCU.64 UR14, c[0x0][0x888] ;  /* 0x00011100ff0e07ac */ /* 0x000ea20008000a00 */
[----:B------:R-:W-:Y:S07]  /*4290*/  @UP0 UIMAD UR8, UR36, UR4, URZ ;  /* 0x00000004240802a4 */ /* 0x000fee000f8e02ff */
[----:B------:R-:W-:Y:S01]  /*42a0*/  @!P0 PRMT R88, R0, 0x7610, R88 ;  /* 0x0000761000588816 */ /* 0x000fe20000000058 */
[----:B--2---:R-:W-:Y:S03]  /*42b0*/  @UP0 UIMAD.WIDE UR14, UR8, 0x4, UR14 ;  /* 0x00000004080e08a5 */ /* 0x004fe6000f8e020e */
[----:B------:R-:W2:Y:S03]  /*42c0*/  @!UP0 LDCU UR8, c[0x0][0x880] ;  /* 0x00011000ff0887ac */ /* 0x000ea60008000800 */
[----:B------:R-:W-:Y:S01]  /*42d0*/  IMAD.U32 R8, RZ, RZ, UR14 ;  /* 0x0000000eff087e24 */ /* 0x000fe2000f8e00ff */
[----:B------:R-:W-:Y:S05]  /*42e0*/  MOV R9, UR15 ;  /* 0x0000000f00097c02 */ /* 0x000fea0008000f00 */
[----:B-----5:R3:W5:Y:S02]  /*42f0*/  @P0 LDG.E R49, desc[UR46][R8.64] ;  /* 0x0000002e08310981 */ /* 0x020764000c1e1900 */
[----:B--23--:R-:W-:Y:S07]  /*4300*/  @!P0 IMAD.U32 R49, RZ, RZ, UR8 ;  /* 0x00000008ff318e24 */ /* 0x00cfee000f8e00ff */
.L_x_76:
[----:B-----5:R-:W-:Y:S01]  /*4310*/  @!P2 FSETP.EQ.AND P0, PT, R49, RZ, PT ;  /* 0x000000ff3100a20b */ /* 0x020fe20003f02000 */
[----:B------:R-:W-:Y:S01]  /*4320*/  @!UPT UIADD3 URZ, UPT, UPT, URZ, URZ, URZ ;  /* 0x000000fffffff290 */ /* 0x000fe2000fffe0ff */
[----:B------:R-:W-:Y:S11]  /*4330*/  @!P2 BRA `(.L_x_77) ;  /* 0x000000000014a947 */ /* 0x000ff60003800000 */
[----:B------:R-:W-:Y:S02]  /*4340*/  LOP3.LUT P2, RZ, R88, 0xff, RZ, 0xc0, !PT ;  /* 0x000000ff58ff7812 */ /* 0x000fe4000784c0ff */
[----:B------:R-:W-:Y:S04]  /*4350*/  PLOP3.LUT P0, PT, PT, PT, UP0, 0x80, 0x8 ;  /* 0x000000000008781c */ /* 0x000fe80003f0f008 */
[----:B------:R-:W-:Y:S07]  /*4360*/  PLOP3.LUT P0, PT, P0, PT, PT, 0x8, 0x80 ;  /* 0x000000000080781c */ /* 0x000fee000070e170 */
[----:B------:R-:W-:Y:S11]  /*4370*/  @P2 FSETP.EQ.AND P0, PT, R49, RZ, PT ;  /* 0x000000ff3100220b */ /* 0x000ff60003f02000 */
[----:B------:R-:W-:Y:S02]  /*4380*/  @!UPT UIADD3 URZ, UPT, UPT, URZ, URZ, URZ ;  /* 0x000000fffffff290 */ /* 0x000fe4000fffe0ff */
.L_x_77:
[----:B------:R-:W-:Y:S01]  /*4390*/  ULEA UR15, UR13, UR7, 0x3 ;  /* 0x000000070d0f7291 */ /* 0x000fe2000f8e18ff */
[----:B------:R-:W-:Y:S02]  /*43a0*/  SHF.L.U32 R9, R29, 0x1f, RZ ;  /* 0x0000001f1d097819 */ /* 0x000fe400000006ff */
[----:B------:R-:W-:Y:S04]  /*43b0*/  ELECT P4, URZ, PT ;  /* 0x0000000000ff782f */ /* 0x000fe80003880000 */
[----:B------:R-:W-:Y:S02]  /*43c0*/  PLOP3.LUT P4, PT, P0, P4, PT, 0xf2, 0x2f ;  /* 0x00000000002f781c */ /* 0x000fe40000789e72 */
[----:B------:R-:W3:Y:S11]  /*43d0*/  SYNCS.PHASECHK.TRANS64.TRYWAIT P2, [UR15+0x98], R9 ;  /* 0x00009809ff0075a7 */ /* 0x000ef6000804110f */
[----:B-1----:R-:W-:Y:S05]  /*43e0*/  @!P4 IADD3 R8, P0, PT, R30, 0x580, RZ ;  /* 0x000005801e08c810 */ /* 0x002fea0007f1e0ff */
[----:B--2---:R-:W-:Y:S01]  /*43f0*/  @!P4 IMAD.X R2, RZ, RZ, R31, P0 ;  /* 0x000000ffff02c224 */ /* 0x004fe200000e061f */
[----:B---3--:R-:W-:Y:S07]  /*4400*/  @!P2 BRA `(.L_x_78) ;  /* 0x0000003800f0a947 */ /* 0x008fee0003800000 */
.L_x_157:
[----:B------:R-:W2:Y:S01]  /*4410*/  LDC.64 R12, c[0x0][0xb18] ;  /* 0x0002c600ff0c7b82 */ /* 0x000ea20000000a00 */
[----:B------:R-:W-:Y:S01]  /*4420*/  @!P4 R2UR UR8, R2 ;  /* 0x000000000208c2ca */ /* 0x000fe200000e0000 */
[----:B------:R-:W-:Y:S01]  /*4430*/  VOTEU.ALL UP2, P4 ;  /* 0x0000000000ff7886 */ /* 0x000fe20002040000 */
[----:B------:R-:W-:Y:S01]  /*4440*/  @!P4 R2UR UR9, R8 ;  /* 0x000000000809c2ca */ /* 0x000fe200000e0000 */
[----:B------:R-:W-:Y:S01]  /*4450*/  VOTEU.ALL UP1, P4 ;  /* 0x0000000000ff7886 */ /* 0x000fe20002020000 */
[----:B-1----:R-:W-:Y:S03]  /*4460*/  @!P4 IMAD.MOV.U32 R0, RZ, RZ, 0x2000 ;  /* 0x00002000ff00c424 */ /* 0x002fe600078e00ff */
[----:B------:R-:W1:Y:S01]  /*4470*/  @!P1 LDC R2, c[0x0][0xb0c] ;  /* 0x0002c300ff029b82 */ /* 0x000e620000000800 */
[----:B------:R-:W-:Y:S01]  /*4480*/  UMOV UR20, 0x0 ;  /* 0x0000000000147882 */ /* 0x000fe20000000000 */
[----:B------:R-:W-:Y:S01]  /*4490*/  UMOV UR21, 0x10000000 ;  /* 0x1000000000157882 */ /* 0x000fe20000000000 */
[----:B------:R-:W-:Y:S01]  /*44a0*/  UMOV UR12, UR36 ;  /* 0x00000024000c7c82 */ /* 0x000fe20008000000 */
[----:B------:R-:W-:Y:S01]  /*44b0*/  UIADD3 UR14, UPT, UPT, UR13, 0x1, URZ ;  /* 0x000000010d0e7890 */ /* 0x000fe2000fffe0ff */
[----:B------:R-:W-:Y:S01]  /*44c0*/  @P3 SHF.R.U32.HI R26, RZ, 0x10, R21 ;  /* 0x00000010ff1a3819 */ /* 0x000fe20000011615 */
[----:B------:R-:W-:Y:S02]  /*44d0*/  VIADD R28, R28, 0x1 ;  /* 0x000000011c1c7836 */ /* 0x000fe40000000000 */
[----:B------:R-:W-:Y:S01]  /*44e0*/  IMAD.U32 R9, RZ, RZ, UR8 ;  /* 0x00000008ff097e24 */ /* 0x000fe2000f8e00ff */
[----:B------:R-:W-:Y:S01]  /*44f0*/  @!UP2 ULEA UR8, UR13, UR7, 0xd ;  /* 0x000000070d08a291 */ /* 0x000fe2000f8e68ff */
[----:B------:R-:W-:Y:S01]  /*4500*/  IMAD.U32 R8, RZ, RZ, UR9 ;  /* 0x00000009ff087e24 */ /* 0x000fe2000f8e00ff */
[----:B------:R-:W-:Y:S02]  /*4510*/  UIADD3 UR9, UPT, UPT, UR15, 0x80, URZ ;  /* 0x000000800f097890 */ /* 0x000fe4000fffe0ff */
[----:B------:R-:W-:Y:S01]  /*4520*/  @!P4 R2UR UR19, R9 ;  /* 0x000000000913c2ca */ /* 0x000fe200000e0000 */
[----:B------:R-:W-:Y:S01]  /*4530*/  @!UP2 UIADD3 UR8, UPT, UPT, UR8, 0x200, URZ ;  /* 0x000002000808a890 */ /* 0x000fe2000fffe0ff */
[----:B------:R-:W-:Y:S01]  /*4540*/  @!P4 R2UR UR18, R8 ;  /* 0x000000000812c2ca */ /* 0x000fe200000e0000 */
[----:B------:R-:W-:Y:S01]  /*4550*/  UISETP.NE.AND UP5, UPT, UR14, 0x3, UPT ;  /* 0x000000030e00788c */ /* 0x000fe2000bfa5270 */
[----:B------:R-:W3:Y:S01]  /*4560*/  LDC.64 R8, c[0x0][0xb10] ;  /* 0x0002c400ff087b82 */ /* 0x000ee20000000a00 */
[----:B------:R-:W-:Y:S02]  /*4570*/  UPRMT UR16, UR37, 0x654, UR9 ;  /* 0x0000065425107896 */ /* 0x000fe40008000009 */
[----:B------:R-:W-:Y:S02]  /*4580*/  USEL UR17, URZ, 0x1, UP5 ;  /* 0x00000001ff117887 */ /* 0x000fe4000a800000 */
[----:B------:R-:W-:Y:S04]  /*4590*/  USEL UR14, UR14, URZ, UP5 ;  /* 0x000000ff0e0e7287 */ /* 0x000fe8000a800000 */
[----:B------:R-:W-:Y:S01]  /*45a0*/  ULEA UR13, UR14, UR7, 0x3 ;  /* 0x000000070e0d7291 */ /* 0x000fe2000f8e18ff */
[----:B------:R-:W-:Y:S01]  /*45b0*/  LOP3.LUT R29, R29, UR17, RZ, 0x3c, !PT ;  /* 0x000000111d1d7c12 */ /* 0x000fe2000f8e3cff */
[----:B------:R1:W-:Y:S01]  /*45c0*/  @!UP1 UTMALDG.3D [UR8], [UR18], desc[UR20] ;  /* 0x00001408120095b4 */ /* 0x0003e20008011000 */
[----:B------:R5:W-:Y:S02]  /*45d0*/  @!P4 SYNCS.ARRIVE.TRANS64.RED.A0TR RZ, [UR15+0x80], R0 ;  /* 0x00008000ffffc9a7 */ /* 0x000be4000830040f */
[----:B------:R-:W-:Y:S01]  /*45e0*/  SHF.L.U32 R14, R29, 0x1f, RZ ;  /* 0x0000001f1d0e7819 */ /* 0x000fe200000006ff */
[C---:B---3--:R-:W-:Y:S01]  /*45f0*/  @!P1 IMAD.HI.U32 R8, R11.reuse, R8, RZ ;  /* 0x000000080b089227 */ /* 0x048fe200078e00ff */
[----:B--2---:R-:W-:Y:S02]  /*4600*/  @!P1 ISETP.NE.AND P0, PT, R12, 0x1, PT ;  /* 0x000000010c00980c */ /* 0x004fe40003f05270 */
[----:B-1----:R-:W-:Y:S01]  /*4610*/  @!P1 ISETP.NE.AND P2, PT, R2, 0x1, PT ;  /* 0x000000010200980c */ /* 0x002fe20003f45270 */
[----:B------:R-:W-:Y:S01]  /*4620*/  SYNCS.ARRIVE.TRANS64.RED.A1T0 RZ, [UR16], RZ ;  /* 0x000000ffffff79a7 */ /* 0x000fe20008100410 */
[C---:B------:R-:W-:Y:S01]  /*4630*/  @!P1 IMAD.HI.U32 R13, R10.reuse, R13, RZ ;  /* 0x0000000d0a0d9227 */ /* 0x040fe200078e00ff */
[----:B------:R-:W-:Y:S04]  /*4640*/  @!P1 SHF.R.U32.HI R8, RZ, R9, R8 ;  /* 0x00000009ff089219 */ /* 0x000fe80000011608 */
[----:B------:R-:W-:Y:S01]  /*4650*/  @!P1 SEL R8, R11, R8, !P2 ;  /* 0x000000080b089207 */ /* 0x000fe20005000000 */
[----:B------:R-:W1:Y:S01]  /*4660*/  SYNCS.PHASECHK.TRANS64.TRYWAIT P5, [UR13+0x98], R14 ;  /* 0x0000980eff0075a7 */ /* 0x000e6200080a110d */
[----:B-----5:R-:W2:Y:S02]  /*4670*/  @!P1 LDC R0, c[0x0][0xb20] ;  /* 0x0002c800ff009b82 */ /* 0x020ea40000000800 */
[----:B--2---:R-:W-:Y:S04]  /*4680*/  @!P1 SHF.R.U32.HI R0, RZ, R0, R13 ;  /* 0x00000000ff009219 */ /* 0x004fe8000001160d */
[----:B------:R-:W-:Y:S05]  /*4690*/  @!P1 SEL R9, R10, R0, !P0 ;  /* 0x000000000a099207 */ /* 0x000fea0004000000 */
[----:B------:R-:W-:Y:S02]  /*46a0*/  @!P1 IMAD.IADD R0, R9, 0x1, -R8 ;  /* 0x0000000109009824 */ /* 0x000fe400078e0a08 */
[----:B------:R-:W-:Y:S02]  /*46b0*/  @!P1 IMAD.IADD R8, R8, 0x1, -R9 ;  /* 0x0000000108089824 */ /* 0x000fe400078e0a09 */
[----:B------:R-:W-:Y:S02]  /*46c0*/  @!P1 IMAD R11, R0, R2, R11 ;  /* 0x00000002000b9224 */ /* 0x000fe400078e020b */
[----:B------:R-:W-:Y:S01]  /*46d0*/  @!P1 IMAD R10, R8, R12, R10 ;  /* 0x0000000c080a9224 */ /* 0x000fe200078e020a */
[----:B-1----:R-:W-:Y:S06]  /*46e0*/  @!P5 BRA `(.L_x_79) ;  /* 0x000000380050d947 */ /* 0x002fec0003800000 */
.L_x_159:
[----:B------:R-:W-:Y:S01]  /*46f0*/  @!P4 IADD3 R2, P0, PT, R30, 0x580, RZ ;  /* 0x000005801e02c810 */ /* 0x000fe20007f1e0ff */
[----:B------:R-:W-:Y:S01]  /*4700*/  UMOV UR18, 0x0 ;  /* 0x0000000000127882 */ /* 0x000fe20000000000 */
[----:B------:R-:W-:Y:S01]  /*4710*/  UMOV UR19, 0x10000000 ;  /* 0x1000000000137882 */ /* 0x000fe20000000000 */
[----:B------:R-:W-:Y:S01]  /*4720*/  VOTEU.ALL UP1, P4 ;  /* 0x0000000000ff7886 */ /* 0x000fe20002020000 */
[----:B------:R-:W-:Y:S01]  /*4730*/  @!P4 R2UR UR9, R2 ;  /* 0x000000000209c2ca */ /* 0x000fe200000e0000 */
[----:B-1----:R-:W-:Y:S01]  /*4740*/  @!P4 IMAD.X R0, RZ, RZ, R31, P0 ;  /* 0x000000ffff00c224 */ /* 0x002fe200000e061f */
[----:B------:R-:W-:Y:S01]  /*4750*/  UMOV UR12, UR36 ;  /* 0x00000024000c7c82 */ /* 0x000fe20008000000 */
[----:B------:R-:W-:Y:S01]  /*4760*/  @P3 R2UR UR36, R26 ;  /* 0x000000001a2432ca */ /* 0x000fe200000e0000 */
[----:B------:R-:W-:Y:S01]  /*4770*/  @!UP1 ULEA UR15, UR14, UR7, 0xd ;  /* 0x000000070e0f9291 */ /* 0x000fe2000f8e68ff */
[----:B------:R-:W-:Y:S01]  /*4780*/  ISETP.NE.AND P0, PT, R28, 0x2, PT ;  /* 0x000000021c00780c */ /* 0x000fe20003f05270 */
[----:B------:R-:W-:Y:S01]  /*4790*/  @!UP1 UIADD3 UR10, UPT, UPT, UR10, 0x20, URZ ;  /* 0x000000200a0a9890 */ /* 0x000fe2000fffe0ff */
[----:B------:R-:W-:Y:S01]  /*47a0*/  @!P4 R2UR UR8, R0 ;  /* 0x000000000008c2ca */ /* 0x000fe200000e0000 */
[----:B------:R-:W-:Y:S01]  /*47b0*/  IMAD.IADD R14, R10, 0x1, R86 ;  /* 0x000000010a0e7824 */ /* 0x000fe200078e0256 */
[----:B------:R-:W-:Y:S01]  /*47c0*/  SEL R0, RZ, 0x1, P0 ;  /* 0x00000001ff007807 */ /* 0x000fe20000000000 */
[----:B------:R-:W-:Y:S01]  /*47d0*/  IMAD.IADD R15, R11, 0x1, R87 ;  /* 0x000000010b0f7824 */ /* 0x000fe200078e0257 */
[----:B------:R-:W-:Y:S02]  /*47e0*/  SEL R28, R28, RZ, P0 ;  /* 0x000000ff1c1c7207 */ /* 0x000fe40000000000 */
[----:B------:R-:W-:Y:S01]  /*47f0*/  IMAD.U32 R8, RZ, RZ, UR9 ;  /* 0x00000009ff087e24 */ /* 0x000fe2000f8e00ff */
[----:B------:R-:W-:Y:S01]  /*4800*/  UIADD3 UR9, UPT, UPT, UR13, 0x80, URZ ;  /* 0x000000800d097890 */ /* 0x000fe2000fffe0ff */
[----:B------:R-:W-:Y:S03]  /*4810*/  LOP3.LUT R27, R27, R0, RZ, 0x3c, !PT ;  /* 0x000000001b1b7212 */ /* 0x000fe600078e3cff */
[----:B------:R-:W-:Y:S02]  /*4820*/  @!P4 R2UR UR16, R8 ;  /* 0x000000000810c2ca */ /* 0x000fe400000e0000 */
[----:B------:R-:W-:Y:S01]  /*4830*/  IMAD.U32 R9, RZ, RZ, UR8 ;  /* 0x00000008ff097e24 */ /* 0x000fe2000f8e00ff */
[----:B------:R-:W-:Y:S01]  /*4840*/  @!UP1 UIADD3 UR8, UPT, UPT, UR15, 0x200, URZ ;  /* 0x000002000f089890 */ /* 0x000fe2000fffe0ff */
[----:B------:R-:W-:Y:S01]  /*4850*/  VOTEU.ALL UP1, P4 ;  /* 0x0000000000ff7886 */ /* 0x000fe20002020000 */
[----:B------:R-:W-:Y:S02]  /*4860*/  UPRMT UR15, UR37, 0x654, UR9 ;  /* 0x00000654250f7896 */ /* 0x000fe40008000009 */
[----:B------:R-:W-:Y:S11]  /*4870*/  @!P4 R2UR UR17, R9 ;  /* 0x000000000911c2ca */ /* 0x000ff600000e0000 */
[----:B------:R-:W-:Y:S02]  /*4880*/  @!UPT UIADD3 URZ, UPT, UPT, URZ, URZ, URZ ;  /* 0x000000fffffff290 */ /* 0x000fe4000fffe0ff */
[----:B------:R2:W-:Y:S01]  /*4890*/  @!UP1 UTMALDG.3D [UR8], [UR16], desc[UR18] ;  /* 0x00001208100095b4 */ /* 0x0005e20008011000 */
[----:B------:R2:W-:Y:S01]  /*48a0*/  @!P4 SYNCS.ARRIVE.TRANS64.RED.A0TR RZ, [UR13+0x80], R25 ;  /* 0x00008019ffffc9a7 */ /* 0x0005e2000830040d */
[----:B------:R-:W-:Y:S04]  /*48b0*/  UIADD3 UR13, UPT, UPT, UR14, 0x1, URZ ;  /* 0x000000010e0d7890 */ /* 0x000fe8000fffe0ff */
[----:B------:R-:W-:Y:S04]  /*48c0*/  UISETP.NE.AND UP1, UPT, UR13, 0x3, UPT ;  /* 0x000000030d00788c */ /* 0x000fe8000bf25270 */
[----:B------:R-:W-:Y:S02]  /*48d0*/  USEL UR14, URZ, 0x1, UP1 ;  /* 0x00000001ff0e7887 */ /* 0x000fe40008800000 */
[----:B------:R-:W-:Y:S02]  /*48e0*/  USEL UR13, UR13, URZ, UP1 ;  /* 0x000000ff0d0d7287 */ /* 0x000fe40008800000 */
[----:B------:R-:W-:Y:S02]  /*48f0*/  UPLOP3.LUT UP1, UPT, UPT, UPT, UPT, 0x80, 0x8 ;  /* 0x000000000008789c */ /* 0x000fe40003f2f070 */
[----:B------:R-:W-:Y:S01]  /*4900*/  LOP3.LUT R29, R29, UR14, RZ, 0x3c, !PT ;  /* 0x0000000e1d1d7c12 */ /* 0x000fe2000f8e3cff */
[----:B------:R-:W-:Y:S01]  /*4910*/  SYNCS.ARRIVE.TRANS64.RED.A1T0 RZ, [UR15], RZ ;  /* 0x000000ffffff79a7 */ /* 0x000fe2000810040f */
[----:B------:R-:W-:Y:S07]  /*4920*/  @P3 BRA `(.L_x_80) ;  /* 0xfffffff4001c3947 */ /* 0x000fee000383ffff */
[----:B------:R-:W-:Y:S01]  /*4930*/  UIADD3 UR7, UPT, UPT, UR7, 0x98, URZ ;  /* 0x0000009807077890 */ /* 0x000fe2000fffe0ff */
[----:B------:R-:W-:-:S03]  /*4940*/  SHF.L.U32 R2, R29, 0x1f, RZ ;  /* 0x0000001f1d027819 */ /* 0x000fc600000006ff */
[----:B------:R-:W-:-:S09]  /*4950*/  ULEA UR4, UR13, UR7, 0x3 ;  /* 0x000000070d047291 */ /* 0x000fd2000f8e18ff */
[----:B------:R-:W1:Y:S02]  /*4960*/  SYNCS.PHASECHK.TRANS64.TRYWAIT P0, [UR4], R2 ;  /* 0x00000002ff0075a7 */ /* 0x000e640008001104 */
[----:B-1----:R-:W-:Y:S05]  /*4970*/  @!P0 BRA `(.L_x_81) ;  /* 0x0000003400c48947 */ /* 0x002fea0003800000 */
.L_x_161:
        /* <DEDUP_REMOVED lines=9> */
.L_x_163:
[----:B------:R-:W-:-:S04]  /*4a10*/  UIADD3 UR5, UPT, UPT, UR5, 0x1, URZ ;  /* 0x0000000105057890 */ /* 0x000fc8000fffe0ff */
[----:B------:R-:W-:-:S04]  /*4a20*/  UISETP.NE.AND UP0, UPT, UR5, 0x3, UPT ;  /* 0x000000030500788c */ /* 0x000fc8000bf05270 */
[----:B------:R-:W-:Y:S02]  /*4a30*/  USEL UR4, URZ, 0x1, UP0 ;  /* 0x00000001ff047887 */ /* 0x000fe40008000000 */
[----:B------:R-:W-:-:S04]  /*4a40*/  USEL UR5, UR5, URZ, UP0 ;  /* 0x000000ff05057287 */ /* 0x000fc80008000000 */
[----:B------:R-:W-:Y:S01]  /*4a50*/  ULEA UR5, UR5, UR7, 0x3 ;  /* 0x0000000705057291 */ /* 0x000fe2000f8e18ff */
[----:B-1----:R-:W-:-:S04]  /*4a60*/  LOP3.LUT R2, R29, UR4, RZ, 0x3c, !PT ;  /* 0x000000041d027c12 */ /* 0x002fc8000f8e3cff */
[----:B------:R-:W-:Y:S01]  /*4a70*/  SHF.L.U32 R2, R2, 0x1f, RZ ;  /* 0x0000001f02027819 */ /* 0x000fe200000006ff */
[----:B------:R-:W-:-:S07]  /*4a80*/  IMAD.U32 R0, RZ, RZ, UR5 ;  /* 0x00000005ff007e24 */ /* 0x000fce000f8e00ff */
.L_x_83:
[----:B-1----:R1:W3:Y:S02]  /*4a90*/  SYNCS.PHASECHK.TRANS64.TRYWAIT P0, [R0+URZ], R2 ;  /* 0x00000002000075a7 */ /* 0x0022e400080011ff */
[----:B---3--:R-:W-:Y:S05]  /*4aa0*/  @!P0 NANOSLEEP.SYNCS 0x989680 ;  /* 0x009896800000895d */ /* 0x008fea0003900000 */
[----:B------:R-:W3:Y:S02]  /*4ab0*/  @!P0 SYNCS.PHASECHK.TRANS64 P0, [R0+URZ], R2 ;  /* 0x00000002000085a7 */ /* 0x000ee400080010ff */
[----:B--23--:R-:W-:Y:S05]  /*4ac0*/  @P0 EXIT ;  /* 0x000000000000094d */ /* 0x00cfea0003800000 */
[----:B------:R-:W-:Y:S05]  /*4ad0*/  BRA `(.L_x_83) ;  /* 0xfffffffc00ec7947 */ /* 0x000fea000383ffff */
.L_x_71:
[----:B------:R-:W-:-:S06]  /*4ae0*/  UISETP.GE.AND UP1, UPT, UR8, 0x4, UPT ;  /* 0x000000040800788c */ /* 0x000fcc000bf26270 */
[----:B------:R-:W-:-:S13]  /*4af0*/  PLOP3.LUT P0, PT, PT, PT, UP1, 0x80, 0x8 ;  /* 0x000000000008781c */ /* 0x000fda0003f0f018 */
[----:B------:R-:W-:Y:S05]  /*4b00*/  @!P0 EXIT ;  /* 0x000000000000894d */ /* 0x000fea0003800000 */
[----:B------:R-:W-:Y:S01]  /*4b10*/  BAR.SYNC.DEFER_BLOCKING 0x6, 0xa0 ;  /* 0x0182800000007b1d */ /* 0x000fe20000010000 */
[C---:B------:R-:W-:Y:S01]  /*4b20*/  IMAD.SHL.U32 R2, R93.reuse, 0x20, RZ ;  /* 0x000000205d027824 */ /* 0x040fe200078e00ff */
[C---:B------:R-:W-:Y:S01]  /*4b30*/  LOP3.LUT R94, R93.reuse, 0x2, RZ, 0xc0, !PT ;  /* 0x000000025d5e7812 */ /* 0x040fe200078ec0ff */
[C---:B------:R-:W-:Y:S01]  /*4b40*/  IMAD.SHL.U32 R99, R93.reuse, 0x4, RZ ;  /* 0x000000045d637824 */ /* 0x040fe200078e00ff */
[C---:B------:R-:W-:Y:S01]  /*4b50*/  LOP3.LUT R100, R93.reuse, 0x60, RZ, 0xc0, !PT ;  /* 0x000000605d647812 */ /* 0x040fe200078ec0ff */
[C---:B------:R-:W-:Y:S01]  /*4b60*/  IMAD.U32 R46, R93.reuse, 0x10000, RZ ;  /* 0x000100005d2e7824 */ /* 0x040fe200078e00ff */
[----:B------:R-:W-:Y:S02]  /*4b70*/  UMOV UR48, 0x400 ;  /* 0x0000040000307882 */ /* 0x000fe40000000000 */
[----:B------:R-:W1:Y:S01]  /*4b80*/  LDC R91, c[0x0][0x370] ;  /* 0x0000dc00ff5b7b82 */ /* 0x000e620000000800 */
[----:B------:R-:W-:Y:S01]  /*4b90*/  ULEA UR48, UR37, UR48, 0x18 ;  /* 0x0000003025307291 */ /* 0x000fe2000f8ec0ff */
[----:B------:R-:W-:Y:S01]  /*4ba0*/  LOP3.LUT R3, R2, 0xc0, RZ, 0xc0, !PT ;  /* 0x000000c002037812 */ /* 0x000fe200078ec0ff */
[----:B------:R-:W-:Y:S01]  /*4bb0*/  IMAD.MOV.U32 R45, RZ, RZ, RZ ;  /* 0x000000ffff2d7224 */ /* 0x000fe200078e00ff */
[----:B------:R-:W-:Y:S01]  /*4bc0*/  LOP3.LUT R93, R93, 0x4, RZ, 0xc0, !PT ;  /* 0x000000045d5d7812 */ /* 0x000fe200078ec0ff */
[----:B------:R-:W-:Y:S01]  /*4bd0*/  UIADD3 UR52, UPT, UPT, UR48, 0x200, URZ ;  /* 0x0000020030347890 */ /* 0x000fe2000fffe0ff */
[----:B------:R-:W-:-:S02]  /*4be0*/  LOP3.LUT R99, R3, 0x18, R99, 0xf8, !PT ;  /* 0x0000001803637812 */ /* 0x000fc400078ef863 */
[----:B------:R-:W-:Y:S01]  /*4bf0*/  CS2R R96, SRZ ;  /* 0x0000000000607805 */ /* 0x000fe2000001ff00 */
[----:B------:R-:W2:Y:S01]  /*4c00*/  LDC R42, c[0x0][0xb0c] ;  /* 0x0002c300ff2a7b82 */ /* 0x000ea20000000800 */
[----:B------:R-:W-:Y:S01]  /*4c10*/  LOP3.LUT R46, R46, 0x600000, RZ, 0xc0, !PT ;  /* 0x006000002e2e7812 */ /* 0x000fe200078ec0ff */
[----:B------:R-:W-:Y:S01]  /*4c20*/  IMAD.MOV.U32 R103, RZ, RZ, RZ ;  /* 0x000000ffff677224 */ /* 0x000fe200078e00ff */
[----:B------:R-:W-:Y:S01]  /*4c30*/  IADD3 R98, PT, PT, -R93, 0x2, RZ ;  /* 0x000000025d627810 */ /* 0x000fe20007ffe1ff */
[----:B------:R-:W-:Y:S01]  /*4c40*/  IMAD.MOV R94, RZ, RZ, -R94 ;  /* 0x000000ffff5e7224 */ /* 0x000fe200078e0a5e */
[----:B------:R-:W-:Y:S01]  /*4c50*/  LOP3.LUT R99, R99, 0xf20, R2, 0xf8, !PT ;  /* 0x00000f2063637812 */ /* 0x000fe200078ef802 */
[----:B------:R-:W-:Y:S01]  /*4c60*/  IMAD.MOV R93, RZ, RZ, -R93 ;  /* 0x000000ffff5d7224 */ /* 0x000fe200078e0a5d */
[----:B------:R-:W4:Y:S01]  /*4c70*/  LDCU.64 UR54, c[0x0][0x348] ;  /* 0x00006900ff3677ac */ /* 0x000f220008000a00 */
[----:B------:R-:W1:Y:S01]  /*4c80*/  LDC R89, c[0x0][0xb20] ;  /* 0x0002c800ff597b82 */ /* 0x000e620000000800 */
[----:B------:R-:W3:Y:S01]  /*4c90*/  LDS R0, [UR48+0x170] ;  /* 0x00017030ff007984 */ /* 0x000ee20008000800 */
[----:B------:R-:W-:Y:S01]  /*4ca0*/  IMAD.SHL.U32 R98, R98, 0x10, RZ ;  /* 0x0000001062627824 */ /* 0x000fe200078e00ff */
[----:B------:R-:W-:Y:S01]  /*4cb0*/  LEA R99, R99, UR52, 0x1 ;  /* 0x0000003463637c11 */ /* 0x000fe2000f8e08ff */
[----:B------:R-:W-:Y:S01]  /*4cc0*/  UMOV UR51, 0x1 ;  /* 0x0000000100337882 */ /* 0x000fe20000000000 */
[----:B------:R-:W-:Y:S01]  /*4cd0*/  UMOV UR56, URZ ;  /* 0x000000ff00387c82 */ /* 0x000fe20008000000 */
[----:B------:R-:W1:Y:S02]  /*4ce0*/  LDCU.64 UR38, c[0x0][0x888] ;  /* 0x00011100ff2677ac */ /* 0x000e640008000a00 */
[----:B------:R-:W1:Y:S01]  /*4cf0*/  LDC R41, c[0x0][0xb30] ;  /* 0x0002cc00ff297b82 */ /* 0x000e620000000800 */
[----:B------:R-:W1:Y:S01]  /*4d00*/  LDCU.64 UR44, c[0x0][0x890] ;  /* 0x00011200ff2c77ac */ /* 0x000e620008000a00 */
[----:B------:R-:W-:Y:S01]  /*4d10*/  UMOV UR50, URZ ;  /* 0x000000ff00327c82 */ /* 0x000fe20008000000 */
[----:B------:R-:W-:-:S05]  /*4d20*/  UMOV UR49, URZ ;  /* 0x000000ff00317c82 */ /* 0x000fca0008000000 */
[----:B------:R-:W1:Y:S08]  /*4d30*/  LDC.64 R84, c[0x0][0xb10] ;  /* 0x0002c400ff547b82 */ /* 0x000e700000000a00 */
[----:B------:R-:W1:Y:S08]  /*4d40*/  LDC.64 R38, c[0x0][0xb18] ;  /* 0x0002c600ff267b82 */ /* 0x000e700000000a00 */
[----:B------:R-:W1:Y:S08]  /*4d50*/  LDC.64 R36, c[0x0][0xb28] ;  /* 0x0002ca00ff247b82 */ /* 0x000e700000000a00 */
[----:B------:R-:W1:Y:S01]  /*4d60*/  LDC.64 R82, c[0x0][0x8b0] ;  /* 0x00022c00ff527b82 */ /* 0x000e620000000a00 */
[----:B---3--:R-:W-:-:S07]  /*4d70*/  IMAD.IADD R46, R0, 0x1, R46 ;  /* 0x00000001002e7824 */ /* 0x008fce00078e022e */
[----:B------:R-:W3:Y:S08]  /*4d80*/  LDC.64 R80, c[0x0][0x8a8] ;  /* 0x00022a00ff507b82 */ /* 0x000ef00000000a00 */
[----:B--2-4-:R-:W1:Y:S02]  /*4d90*/  LDC R90, c[0x0][0x374] ;  /* 0x0000dd00ff5a7b82 */ /* 0x014e640000000800 */
.L_x_114:
[C---:B------:R-:W-:Y:S02]  /*4da0*/  LEA R0, R103.reuse, UR48, 0x3 ;  /* 0x0000003067007c11 */ /* 0x040fe4000f8e18ff */
[----:B------:R-:W-:Y:S02]  /*4db0*/  SHF.L.U32 R2, R96, 0x1f, RZ ;  /* 0x0000001f60027819 */ /* 0x000fe400000006ff */
[----:B------:R-:W-:Y:S02]  /*4dc0*/  LEA R16, R103, UR48, 0x4 ;  /* 0x0000003067107c11 */ /* 0x000fe4000f8e20ff */
[----:B------:R-:W2:Y:S02]  /*4dd0*/  SYNCS.PHASECHK.TRANS64.TRYWAIT P0, [R0+URZ+0xc0], R2 ;  /* 0x0000c002000075a7 */ /* 0x000ea400080011ff */
[----:B--2---:R-:W-:Y:S05]  /*4de0*/  @!P0 BRA `(.L_x_84) ;  /* 0x0000003000d88947 */ /* 0x004fea0003800000 */
.L_x_164:
[----:B------:R-:W4:Y:S01]  /*4df0*/  LDC.64 R10, c[0x0][0xb10] ;  /* 0x0002c400ff0a7b82 */ /* 0x000f220000000a00 */
[----:B------:R-:W3:Y:S01]  /*4e00*/  LDS.128 R16, [R16+0x150] ;  /* 0x0001500010107984 */ /* 0x000ee20000000c00 */
[----:B-1----:R-:W-:Y:S01]  /*4e10*/  ISETP.NE.AND P1, PT, R41, 0x1, PT ;  /* 0x000000012900780c */ /* 0x002fe20003f25270 */
[----:B--2---:R-:W-:Y:S01]  /*4e20*/  VIADD R0, R0, 0xd0 ;  /* 0x000000d000007836 */ /* 0x004fe20000000000 */
[----:B------:R-:W-:Y:S04]  /*4e30*/  ISETP.GE.AND P0, PT, R40, 0x1, PT ;  /* 0x000000012800780c */ /* 0x000fe80003f06270 */
[----:B------:R-:W1:Y:S01]  /*4e40*/  LDC.64 R8, c[0x0][0xb18] ;  /* 0x0002c600ff087b82 */ /* 0x000e620000000a00 */
[----:B------:R-:W-:Y:S01]  /*4e50*/  PRMT R0, RZ, 0x654, R0 ;  /* 0x00000654ff007816 */ /* 0x000fe20000000000 */
[----:B------:R-:W-:Y:S01]  /*4e60*/  @!PT LDS RZ, [RZ] ;  /* 0x00000000fffff984 */ /* 0x000fe20000000800 */
[----:B------:R-:W-:Y:S01]  /*4e70*/  @!PT LDS RZ, [RZ] ;  /* 0x00000000fffff984 */ /* 0x000fe20000000800 */
[----:B------:R-:W-:Y:S01]  /*4e80*/  @!PT LDS RZ, [RZ] ;  /* 0x00000000fffff984 */ /* 0x000fe20000000800 */
[----:B------:R-:W-:Y:S01]  /*4e90*/  @!PT LDS RZ, [RZ] ;  /* 0x00000000fffff984 */ /* 0x000fe20000000800 */
[----:B------:R2:W-:Y:S06]  /*4ea0*/  MEMBAR.ALL.CTA ;  /* 0x0000000000007992 */ /* 0x0005ec0000008000 */
[----:B--2---:R-:W2:Y:S01]  /*4eb0*/  FENCE.VIEW.ASYNC.S ;  /* 0x00000000000073c6 */ /* 0x004ea20000000000 */
[----:B------:R-:W1:Y:S08]  /*4ec0*/  @!P1 LDC R12, c[0x0][0xb20] ;  /* 0x0002c800ff0c9b82 */ /* 0x000e700000000800 */
[----:B------:R-:W1:Y:S01]  /*4ed0*/  @!P1 LDC R7, c[0x0][0xb0c] ;  /* 0x0002c300ff079b82 */ /* 0x000e620000000800 */
[----:B--2---:R2:W-:Y:S01]  /*4ee0*/  SYNCS.ARRIVE.TRANS64.RED.A1T0 RZ, [R0+URZ], RZ ;  /* 0x000000ff00ff79a7 */ /* 0x0045e200081004ff */
[----:B---3--:R-:W-:Y:S04]  /*4ef0*/  LOP3.LUT P4, RZ, R18, 0x1, RZ, 0xc0, !PT ;  /* 0x0000000112ff7812 */ /* 0x008fe8000788c0ff */
[----:B------:R-:W-:Y:S09]  /*4f00*/  P2R R101, PR, RZ, 0x10 ;  /* 0x00000010ff657803 */ /* 0x000ff20000000000 */
[----:B------:R-:W-:Y:S02]  /*4f10*/  @P4 MOV R44, R16 ;  /* 0x00000010002c4202 */ /* 0x000fe40000000f00 */
[----:B------:R-:W-:Y:S01]  /*4f20*/  @P4 LOP3.LUT R43, R17, 0xffff, RZ, 0xc0, !PT ;  /* 0x0000ffff112b4812 */ /* 0x000fe200078ec0ff */
[----:B--2-4-:R-:W-:Y:S06]  /*4f30*/  @!P0 BRA `(.L_x_85) ;  /* 0x0000000000a48947 */ /* 0x014fec0003800000 */
[----:B------:R-:W-:Y:S01]  /*4f40*/  IMAD.HI.U32 R0, R90, R39, RZ ;  /* 0x000000275a007227 */ /* 0x000fe200078e00ff */
[----:B------:R-:W-:Y:S02]  /*4f50*/  ISETP.NE.AND P0, PT, R38, 0x1, PT ;  /* 0x000000012600780c */ /* 0x000fe40003f05270 */
[----:B------:R-:W-:Y:S01]  /*4f60*/  ISETP.NE.AND P2, PT, R40, 0x1, PT ;  /* 0x000000012800780c */ /* 0x000fe20003f45270 */
[----:B------:R-:W-:Y:S01]  /*4f70*/  IMAD.HI.U32 R4, R91, R84, RZ ;  /* 0x000000545b047227 */ /* 0x000fe200078e00ff */
[----:B------:R-:W-:Y:S02]  /*4f80*/  SHF.R.U32.HI R0, RZ, R89, R0 ;  /* 0x00000059ff007219 */ /* 0x000fe40000011600 */
[----:B------:R-:W-:Y:S01]  /*4f90*/  ISETP.NE.AND P3, PT, R42, 0x1, PT ;  /* 0x000000012a00780c */ /* 0x000fe20003f65270 */
[----:B------:R-:W-:Y:S01]  /*4fa0*/  IMAD.HI.U32 R6, R43, R39, RZ ;  /* 0x000000272b067227 */ /* 0x000fe200078e00ff */
[-C--:B------:R-:W-:Y:S02]  /*4fb0*/  SHF.R.U32.HI R4, RZ, R85.reuse, R4 ;  /* 0x00000055ff047219 */ /* 0x080fe40000011604 */
[----:B------:R-:W-:Y:S01]  /*4fc0*/  SEL R0, R90, R0, !P0 ;  /* 0x000000005a007207 */ /* 0x000fe20004000000 */
[----:B------:R-:W-:Y:S01]  /*4fd0*/  IMAD.HI.U32 R5, R44, R84, RZ ;  /* 0x000000542c057227 */ /* 0x000fe200078e00ff */
[----:B------:R-:W-:Y:S03]  /*4fe0*/  SEL R4, R91, R4, !P3 ;  /* 0x000000045b047207 */ /* 0x000fe60005800000 */
[-C--:B------:R-:W-:Y:S01]  /*4ff0*/  IMAD.HI.U32 R3, R0, R36.reuse, RZ ;  /* 0x0000002400037227 */ /* 0x080fe200078e00ff */
[----:B------:R-:W-:Y:S03]  /*5000*/  SHF.R.U32.HI R5, RZ, R85, R5 ;  /* 0x00000055ff057219 */ /* 0x000fe60000011605 */
[----:B------:R-:W-:Y:S01]  /*5010*/  IMAD.HI.U32 R2, R4, R36, RZ ;  /* 0x0000002404027227 */ /* 0x000fe200078e00ff */
[----:B------:R-:W-:Y:S02]  /*5020*/  @P2 SHF.R.U32.HI R0, RZ, R37, R3 ;  /* 0x00000025ff002219 */ /* 0x000fe40000011603 */
[----:B------:R-:W-:Y:S02]  /*5030*/  SHF.R.U32.HI R3, RZ, R89, R6 ;  /* 0x00000059ff037219 */ /* 0x000fe40000011606 */
[----:B------:R-:W-:Y:S01]  /*5040*/  @P2 SHF.R.U32.HI R4, RZ, R37, R2 ;  /* 0x00000025ff042219 */ /* 0x000fe20000011602 */
[----:B------:R-:W-:Y:S01]  /*5050*/  IMAD R0, R40, R0, RZ ;  /* 0x0000000028007224 */ /* 0x000fe200078e02ff */
[----:B------:R-:W-:Y:S02]  /*5060*/  SEL R3, R43, R3, !P0 ;  /* 0x000000032b037207 */ /* 0x000fe40004000000 */
[----:B------:R-:W-:Y:S01]  /*5070*/  SEL R2, R44, R5, !P3 ;  /* 0x000000052c027207 */ /* 0x000fe20005800000 */
[----:B------:R-:W-:Y:S01]  /*5080*/  IMAD R5, R40, R4, RZ ;  /* 0x0000000428057224 */ /* 0x000fe200078e02ff */
[C---:B------:R-:W-:Y:S01]  /*5090*/  ISETP.GE.AND P0, PT, R3.reuse, R0, PT ;  /* 0x000000000300720c */ /* 0x040fe20003f06270 */
[C---:B------:R-:W-:Y:S03]  /*50a0*/  IMAD.HI.U32 R0, R3.reuse, R36, RZ ;  /* 0x0000002403007227 */ /* 0x040fe600078e00ff */
[C---:B------:R-:W-:Y:S02]  /*50b0*/  ISETP.GE.OR P0, PT, R2.reuse, R5, P0 ;  /* 0x000000050200720c */ /* 0x040fe40000706670 */
[----:B------:R-:W-:Y:S04]  /*50c0*/  SHF.R.U32.HI R0, RZ, R37, R0 ;  /* 0x00000025ff007219 */ /* 0x000fe80000011600 */
[C---:B------:R-:W-:Y:S05]  /*50d0*/  SEL R6, R3.reuse, R0, !P2 ;  /* 0x0000000003067207 */ /* 0x040fea0005000000 */
        /* <DEDUP_REMOVED lines=14> */
[----:B------:R-:W-:Y:S07]  /*51c0*/  IMAD R43, R3, R38, R43 ;  /* 0x00000026032b7224 */ /* 0x000fee00078e022b */
.L_x_85:
[----:B-1----:R-:W-:Y:S01]  /*51d0*/  @!P1 ISETP.NE.AND P0, PT, R8, 0x1, PT ;  /* 0x000000010800980c */ /* 0x002fe20003f05270 */
[----:B------:R-:W-:Y:S01]  /*51e0*/  @!P1 IMAD.HI.U32 R0, R44, R10, RZ ;  /* 0x0000000a2c009227 */ /* 0x000fe200078e00ff */
[----:B------:R-:W-:Y:S01]  /*51f0*/  @!P1 ISETP.NE.AND P2, PT, R7, 0x1, PT ;  /* 0x000000010700980c */ /* 0x000fe20003f45270 */
[----:B------:R-:W-:Y:S01]  /*5200*/  ULOP3.LUT UP0, URZ, UR52, 0x1b0, URZ, 0xc0, !UPT ;  /* 0x000001b034ff7892 */ /* 0x000fe2000f80c0ff */
[----:B------:R-:W-:Y:S01]  /*5210*/  R2UR UR42, R15 ;  /* 0x000000000f2a72ca */ /* 0x000fe200000e0000 */
[----:B------:R-:W-:Y:S01]  /*5220*/  @!P1 IMAD.HI.U32 R2, R43, R9, RZ ;  /* 0x000000092b029227 */ /* 0x000fe200078e00ff */
[----:B------:R-:W-:Y:S02]  /*5230*/  @!P1 SHF.R.U32.HI R0, RZ, R11, R0 ;  /* 0x0000000bff009219 */ /* 0x000fe40000011600 */
[----:B------:R-:W-:Y:S01]  /*5240*/  R2UR UR41, R14 ;  /* 0x000000000e2972ca */ /* 0x000fe200000e0000 */
[----:B------:R-:W-:Y:S01]  /*5250*/  VIADD R103, R103, 0x1 ;  /* 0x0000000167677836 */ /* 0x000fe20000000000 */
[----:B------:R-:W-:Y:S02]  /*5260*/  @!P1 SHF.R.U32.HI R2, RZ, R12, R2 ;  /* 0x0000000cff029219 */ /* 0x000fe40000011602 */
[----:B------:R-:W-:Y:S02]  /*5270*/  @!P1 SEL R3, R44, R0, !P2 ;  /* 0x000000002c039207 */ /* 0x000fe40005000000 */
[----:B------:R-:W-:Y:S02]  /*5280*/  @!P1 SEL R2, R43, R2, !P0 ;  /* 0x000000022b029207 */ /* 0x000fe40004000000 */
[----:B------:R-:W-:Y:S01]  /*5290*/  @P4 SHF.R.U32.HI R95, RZ, 0x10, R17 ;  /* 0x00000010ff5f4819 */ /* 0x000fe20000011611 */
[----:B------:R-:W-:Y:S02]  /*52a0*/  USHF.L.U32 UR42, UR42, 0x7, URZ ;  /* 0x000000072a2a7899 */ /* 0x000fe400080006ff */
[----:B------:R-:W-:Y:S02]  /*52b0*/  @!P1 IMAD.IADD R0, R2, 0x1, -R3 ;  /* 0x0000000102009824 */ /* 0x000fe400078e0a03 */
[----:B------:R-:W-:Y:S01]  /*52c0*/  @!P1 IMAD.IADD R2, R3, 0x1, -R2 ;  /* 0x0000000103029824 */ /* 0x000fe200078e0a02 */
[----:B------:R-:W-:Y:S01]  /*52d0*/  USHF.L.U32 UR41, UR41, 0x6, URZ ;  /* 0x0000000629297899 */ /* 0x000fe200080006ff */
[----:B------:R-:W-:Y:S02]  /*52e0*/  @!P1 IMAD R44, R0, R7, R44 ;  /* 0x00000007002c9224 */ /* 0x000fe400078e022c */
[----:B------:R-:W-:Y:S01]  /*52f0*/  @!P1 IMAD R43, R2, R8, R43 ;  /* 0x00000008022b9224 */ /* 0x000fe200078e022b */
[----:B------:R-:W-:Y:S08]  /*5300*/  BRA.U !UP0, `(.L_x_86) ;  /* 0x00000001087c7547 */ /* 0x000ff0000b800000 */
[----:B------:R-:W1:Y:S01]  /*5310*/  LDCU.64 UR8, c[0x4][0x80] ;  /* 0x01001000ff0877ac */ /* 0x000e620008000a00 */
[----:B------:R-:W-:Y:S01]  /*5320*/  MOV R2, 0x0 ;  /* 0x0000000000027802 */ /* 0x000fe20000000f00 */
[----:B------:R-:W-:Y:S02]  /*5330*/  HFMA2 R12, -RZ, RZ, 0, 5.9604644775390625e-08 ;  /* 0x00000001ff0c7431 */ /* 0x000fe400000001ff */
[----:B------:R-:W-:Y:S01]  /*5340*/  IMAD.MOV.U32 R8, RZ, RZ, 0x70 ;  /* 0x00000070ff087424 */ /* 0x000fe200078e00ff */
[----:B------:R2:W3:Y:S01]  /*5350*/  LDC.64 R14, c[0x4][R2] ;  /* 0x01000000020e7b82 */ /* 0x0004e20000000a00 */
[----:B------:R-:W4:Y:S01]  /*5360*/  LDCU.64 UR6, c[0x4][0x88] ;  /* 0x01001100ff0677ac */ /* 0x000f220008000a00 */
[----:B------:R-:W-:Y:S01]  /*5370*/  IMAD.MOV.U32 R13, RZ, RZ, RZ ;  /* 0x000000ffff0d7224 */ /* 0x000fe200078e00ff */
[----:B------:R-:W2:Y:S01]  /*5380*/  LDCU.64 UR4, c[0x4][0x8] ;  /* 0x01000100ff0477ac */ /* 0x000ea20008000a00 */
[----:B-1----:R-:W-:Y:S01]  /*5390*/  MOV R5, UR9 ;  /* 0x0000000900057c02 */ /* 0x002fe20008000f00 */
[----:B------:R-:W-:Y:S01]  /*53a0*/  IMAD.U32 R4, RZ, RZ, UR8 ;  /* 0x00000008ff047e24 */ /* 0x000fe2000f8e00ff */
[----:B----4-:R-:W-:Y:S01]  /*53b0*/  MOV R7, UR7 ;  /* 0x0000000700077c02 */ /* 0x010fe20008000f00 */
[----:B------:R-:W-:Y:S01]  /*53c0*/  IMAD.U32 R6, RZ, RZ, UR6 ;  /* 0x00000006ff067e24 */ /* 0x000fe2000f8e00ff */
[----:B--2---:R-:W-:Y:S01]  /*53d0*/  MOV R11, UR5 ;  /* 0x00000005000b7c02 */ /* 0x004fe20008000f00 */
[----:B------:R-:W-:Y:S02]  /*53e0*/  IMAD.U32 R10, RZ, RZ, UR4 ;  /* 0x00000004ff0a7e24 */ /* 0x000fe4000f8e00ff */
[----:B------:R-:W-:Y:S07]  /*53f0*/  LEPC R20, `(.L_x_87) ;  /* 0x000000001014794e */ /* 0x000fee0000000000 */
[----:B---3-5:R-:W-:Y:S05]  /*5400*/  CALL.ABS.NOINC R14 ;  /* 0x000000000e007343 */ /* 0x028fea0003c00000 */
.L_x_87:
[----:B------:R-:W1:Y:S01]  /*5410*/  LDCU.64 UR8, c[0x4][0x80] ;  /* 0x01001000ff0877ac */ /* 0x000e620008000a00 */
[----:B------:R-:W2:Y:S01]  /*5420*/  LDC.64 R2, c[0x4][R2] ;  /* 0x0100000002027b82 */ /* 0x000ea20000000a00 */
[----:B------:R-:W-:Y:S02]  /*5430*/  HFMA2 R12, -RZ, RZ, 0, 5.9604644775390625e-08 ;  /* 0x00000001ff0c7431 */ /* 0x000fe400000001ff */
[----:B------:R-:W-:Y:S02]  /*5440*/  IMAD.MOV.U32 R8, RZ, RZ, 0x70 ;  /* 0x00000070ff087424 */ /* 0x000fe400078e00ff */
[----:B------:R-:W-:Y:S01]  /*5450*/  IMAD.MOV.U32 R13, RZ, RZ, RZ ;  /* 0x000000ffff0d7224 */ /* 0x000fe200078e00ff */
[----:B------:R-:W3:Y:S01]  /*5460*/  LDCU.64 UR6, c[0x4][0x88] ;  /* 0x01001100ff0677ac */ /* 0x000ee20008000a00 */
[----:B------:R-:W4:Y:S01]  /*5470*/  LDCU.64 UR4, c[0x4][0x8] ;  /* 0x01000100ff0477ac */ /* 0x000f220008000a00 */
[----:B-1----:R-:W-:Y:S02]  /*5480*/  MOV R4, UR8 ;  /* 0x0000000800047c02 */ /* 0x002fe40008000f00 */
[----:B------:R-:W-:Y:S02]  /*5490*/  MOV R5, UR9 ;  /* 0x0000000900057c02 */ /* 0x000fe40008000f00 */
[----:B---3--:R-:W-:Y:S01]  /*54a0*/  MOV R7, UR7 ;  /* 0x0000000700077c02 */ /* 0x008fe20008000f00 */
[----:B------:R-:W-:Y:S01]  /*54b0*/  IMAD.U32 R6, RZ, RZ, UR6 ;  /* 0x00000006ff067e24 */ /* 0x000fe2000f8e00ff */
[----:B----4-:R-:W-:Y:S01]  /*54c0*/  MOV R11, UR5 ;  /* 0x00000005000b7c02 */ /* 0x010fe20008000f00 */
[----:B------:R-:W-:Y:S02]  /*54d0*/  IMAD.U32 R10, RZ, RZ, UR4 ;  /* 0x00000004ff0a7e24 */ /* 0x000fe4000f8e00ff */
[----:B------:R-:W-:Y:S07]  /*54e0*/  LEPC R20, `(.L_x_86) ;  /* 0x000000001014794e */ /* 0x000fee0000000000 */
[----:B--2---:R-:W-:Y:S05]  /*54f0*/  CALL.ABS.NOINC R2 ;  /* 0x0000000002007343 */ /* 0x004fea0003c00000 */
.L_x_86:
[----:B------:R-:W-:Y:S01]  /*5500*/  ISETP.NE.U32.AND P4, PT, R82, RZ, PT ;  /* 0x000000ff5200720c */ /* 0x000fe20003f85070 */
[----:B------:R-:W-:Y:S01]  /*5510*/  UISETP.NE.AND UP2, UPT, UR53, URZ, UPT ;  /* 0x000000ff3500728c */ /* 0x000fe2000bf45270 */
[----:B------:R-:W-:Y:S01]  /*5520*/  ISETP.NE.U32.AND P2, PT, RZ, UR38, PT ;  /* 0x00000026ff007c0c */ /* 0x000fe2000bf45070 */
[----:B------:R-:W-:Y:S01]  /*5530*/  UISETP.NE.U32.AND UP1, UPT, UR44, URZ, UPT ;  /* 0x000000ff2c00728c */ /* 0x000fe2000bf25070 */
[----:B------:R-:W-:Y:S01]  /*5540*/  ISETP.NE.AND.EX P4, PT, R83, RZ, PT, P4 ;  /* 0x000000ff5300720c */ /* 0x000fe20003f85340 */
[----:B------:R-:W-:Y:S01]  /*5550*/  UPLOP3.LUT UP0, UPT, UPT, UPT, UPT, 0x40, 0x4 ;  /* 0x000000000004789c */ /* 0x000fe20003f0e870 */
[----:B------:R-:W-:Y:S01]  /*5560*/  ISETP.NE.AND.EX P2, PT, RZ, UR39, PT, P2 ;  /* 0x00000027ff007c0c */ /* 0x000fe2000bf45320 */
[----:B------:R-:W-:Y:S01]  /*5570*/  UISETP.NE.AND.EX UP1, UPT, UR45, URZ, UPT, UP1 ;  /* 0x000000ff2d00728c */ /* 0x000fe2000bf25310 */
[----:B------:R-:W-:Y:S04]  /*5580*/  PLOP3.LUT P1, PT, PT, PT, UP2, 0x80, 0x8 ;  /* 0x000000000008781c */ /* 0x000fe80003f2f028 */
[----:B------:R-:W-:Y:S06]  /*5590*/  @UP2 UPLOP3.LUT UP0, UPT, UPT, UPT, UP1, 0x80, 0x8 ;  /* 0x000000000008289c */ /* 0x000fec0003f0f010 */
[----:B------:R-:W-:Y:S01]  /*55a0*/  PLOP3.LUT P0, PT, PT, PT, UP0, 0x80, 0x8 ;  /* 0x000000000008781c */ /* 0x000fe20003f0f008 */
[----:B------:R-:W-:Y:S01]  /*55b0*/  @!UPT UIADD3 URZ, UPT, UPT, URZ, URZ, URZ ;  /* 0x000000fffffff290 */ /* 0x000fe2000fffe0ff */
[----:B------:R-:W-:Y:S11]  /*55c0*/  BRA.U !UP1, `(.L_x_88) ;  /* 0x0000000109387547 */ /* 0x000ff6000b800000 */
[----:B------:R-:W-:Y:S01]  /*55d0*/  UISETP.NE.U32.AND UP0, UPT, UR38, URZ, UPT ;  /* 0x000000ff2600728c */ /* 0x000fe2000bf05070 */
[----:B------:R-:W-:Y:S02]  /*55e0*/  HFMA2 R0, -RZ, RZ, 0, 5.9604644775390625e-08 ;  /* 0x00000001ff007431 */ /* 0x000fe400000001ff */
[----:B------:R-:W-:Y:S01]  /*55f0*/  IMAD.MOV.U32 R88, RZ, RZ, 0x1 ;  /* 0x00000001ff587424 */ /* 0x000fe200078e00ff */
[----:B------:R-:W-:Y:S06]  /*5600*/  UISETP.NE.AND.EX UP0, UPT, UR39, URZ, UPT, UP0 ;  /* 0x000000ff2700728c */ /* 0x000fec000bf05300 */
[----:B------:R-:W-:Y:S05]  /*5610*/  PLOP3.LUT P3, PT, PT, PT, UP0, 0x80, 0x8 ;  /* 0x000000000008781c */ /* 0x000fea0003f6f008 */
[----:B------:R-:W1:Y:S01]  /*5620*/  @UP0 LDCU.64 UR6, c[0x0][0x888] ;  /* 0x00011100ff0607ac */ /* 0x000e620008000a00 */
[----:B------:R-:W-:Y:S07]  /*5630*/  @UP0 UIMAD UR4, UR36, UR44, URZ ;  /* 0x0000002c240402a4 */ /* 0x000fee000f8e02ff */
[----:B------:R-:W-:Y:S01]  /*5640*/  @!P3 PRMT R88, R0, 0x7610, R88 ;  /* 0x000076100058b816 */ /* 0x000fe20000000058 */
[----:B-1----:R-:W-:Y:S03]  /*5650*/  @UP0 UIMAD.WIDE UR6, UR4, 0x4, UR6 ;  /* 0x00000004040608a5 */ /* 0x002fe6000f8e0206 */
[----:B------:R-:W1:Y:S03]  /*5660*/  @!UP0 LDCU UR4, c[0x0][0x880] ;  /* 0x00011000ff0487ac */ /* 0x000e660008000800 */
[----:B------:R-:W-:Y:S01]  /*5670*/  IMAD.U32 R2, RZ, RZ, UR6 ;  /* 0x00000006ff027e24 */ /* 0x000fe2000f8e00ff */
[----:B------:R-:W-:Y:S05]  /*5680*/  MOV R3, UR7 ;  /* 0x0000000700037c02 */ /* 0x000fea0008000f00 */
[----:B-----5:R2:W5:Y:S02]  /*5690*/  @P3 LDG.E R49, desc[UR46][R2.64] ;  /* 0x0000002e02313981 */ /* 0x020564000c1e1900 */
[----:B-12---:R-:W-:Y:S02]  /*56a0*/  @!P3 IMAD.U32 R49, RZ, RZ, UR4 ;  /* 0x00000004ff31be24 */ /* 0x006fe4000f8e00ff */
.L_x_88:
[----:B------:R-:W-:Y:S05]  /*56b0*/  @!P4 BRA `(.L_x_89) ;  /* 0x000000000020c947 */ /* 0x000fea0003800000 */
[----:B------:R-:W-:Y:S04]  /*56c0*/  ISETP.NE.U32.AND P3, PT, R80, RZ, PT ;  /* 0x000000ff5000720c */ /* 0x000fe80003f65070 */
[----:B------:R-:W-:Y:S11]  /*56d0*/  ISETP.NE.AND.EX P3, PT, R81, RZ, PT, P3 ;  /* 0x000000ff5100720c */ /* 0x000ff60003f65330 */
[----:B------:R-:W-:Y:S02]  /*56e0*/  @!UPT UIADD3 URZ, UPT, UPT, URZ, URZ, URZ ;  /* 0x000000fffffff290 */ /* 0x000fe4000fffe0ff */
[----:B------:R-:W1:Y:S01]  /*56f0*/  @P3 LDC.64 R2, c[0x0][0x8a8] ;  /* 0x00022a00ff023b82 */ /* 0x000e620000000a00 */
[----:B------:R-:W-:Y:S04]  /*5700*/  @P3 IMAD R0, R82, UR36, RZ ;  /* 0x0000002452003c24 */ /* 0x000fe8000f8e02ff */
[----:B-1----:R-:W-:Y:S05]  /*5710*/  @P3 IMAD.WIDE R2, R0, 0x4, R2 ;  /* 0x0000000400023825 */ /* 0x002fea00078e0202 */
[----:B-----5:R1:W5:Y:S02]  /*5720*/  @P3 LDG.E R47, desc[UR46][R2.64] ;  /* 0x0000002e022f3981 */ /* 0x020364000c1e1900 */
[----:B-1----:R-:W2:Y:S02]  /*5730*/  @!P3 LDC R47, c[0x0][0x8a0] ;  /* 0x00022800ff2fbb82 */ /* 0x002ea40000000800 */
.L_x_89:
[----:B-----5:R-:W-:Y:S01]  /*5740*/  FSETP.NEU.AND P3, PT, R49, RZ, PT ;  /* 0x000000ff3100720b */ /* 0x020fe20003f6d000 */
[----:B------:R-:W-:Y:S01]  /*5750*/  ULOP3.LUT UR4, UR51, 0x1, URZ, 0x3c, !UPT ;  /* 0x0000000133047892 */ /* 0x000fe2000f8e3cff */
[----:B------:R-:W-:Y:S01]  /*5760*/  SEL R4, RZ, 0xffffffff, P2 ;  /* 0xffffffffff047807 */ /* 0x000fe20001000000 */
[----:B------:R-:W-:Y:S01]  /*5770*/  IMAD.U32 R72, RZ, RZ, UR56 ;  /* 0x00000038ff487e24 */ /* 0x000fe2000f8e00ff */
[----:B------:R-:W-:Y:S01]  /*5780*/  @P1 LOP3.LUT P2, RZ, R88, 0xff, RZ, 0xc0, !PT ;  /* 0x000000ff58ff1812 */ /* 0x000fe2000784c0ff */
[----:B------:R-:W-:Y:S01]  /*5790*/  IMAD.SHL.U32 R106, R94, 0x10, RZ ;  /* 0x000000105e6a7824 */ /* 0x000fe200078e00ff */
[----:B------:R-:W-:Y:S01]  /*57a0*/  @P1 SEL R0, RZ, 0xffffffff, P3 ;  /* 0xffffffffff001807 */ /* 0x000fe20001800000 */
[----:B------:R-:W-:Y:S01]  /*57b0*/  IMAD.U32 R107, RZ, RZ, UR4 ;  /* 0x00000004ff6b7e24 */ /* 0x000fe2000f8e00ff */
[----:B------:R-:W-:Y:S01]  /*57c0*/  LEA R73, R45, UR48, 0x3 ;  /* 0x000000302d497c11 */ /* 0x000fe2000f8e18ff */
[----:B------:R-:W-:Y:S01]  /*57d0*/  IMAD.SHL.U32 R72, R72, 0x2000, RZ ;  /* 0x0000200048487824 */ /* 0x000fe200078e00ff */
[----:B------:R-:W-:Y:S01]  /*57e0*/  @P0 SEL R0, R4, R0, !P2 ;  /* 0x0000000004000207 */ /* 0x000fe20005000000 */
[----:B------:R-:W-:Y:S01]  /*57f0*/  IMAD.SHL.U32 R105, R93, 0x10, RZ ;  /* 0x000000105d697824 */ /* 0x000fe200078e00ff */
[----:B------:R-:W-:Y:S01]  /*5800*/  PLOP3.LUT P2, PT, PT, PT, UP1, 0x80, 0x8 ;  /* 0x000000000008781c */ /* 0x000fe20003f4f018 */
[----:B------:R-:W-:Y:S01]  /*5810*/  IMAD.IADD R67, R99, 0x1, R72 ;  /* 0x0000000163437824 */ /* 0x000fe200078e0248 */
[----:B------:R-:W-:Y:S01]  /*5820*/  @P1 LOP3.LUT R0, R0, 0x1, RZ, 0xc0, !PT ;  /* 0x0000000100001812 */ /* 0x000fe200078ec0ff */
[----:B------:R-:W-:Y:S01]  /*5830*/  BSSY B1, `(.L_x_90) ;  /* 0x0000039000017945 */ /* 0x000fe20003800000 */
[----:B------:R-:W-:Y:S01]  /*5840*/  LOP3.LUT P4, R102, R88, 0xff, RZ, 0xc0, !PT ;  /* 0x000000ff58667812 */ /* 0x000fe2000788c0ff */
[----:B------:R-:W-:Y:S01]  /*5850*/  IMAD.IADD R66, R67, 0x1, R106 ;  /* 0x0000000143427824 */ /* 0x000fe200078e026a */
[----:B------:R-:W-:Y:S01]  /*5860*/  ISETP.NE.U32.OR P5, PT, R0, 0x1, !P1 ;  /* 0x000000010000780c */ /* 0x000fe20004fa5470 */
[----:B------:R-:W-:Y:S01]  /*5870*/  IMAD.U32 R0, RZ, RZ, UR56 ;  /* 0x00000038ff007e24 */ /* 0x000fe2000f8e00ff */
[----:B------:R-:W-:Y:S01]  /*5880*/  SEL R3, RZ, 0xffffffff, P3 ;  /* 0xffffffffff037807 */ /* 0x000fe20001800000 */
[----:B------:R-:W-:Y:S01]  /*5890*/  IMAD.MOV.U32 R75, RZ, RZ, 0x1 ;  /* 0x00000001ff4b7424 */ /* 0x000fe200078e00ff */
[----:B------:R-:W-:Y:S01]  /*58a0*/  P2R R104, PR, RZ, 0x20 ;  /* 0x00000020ff687803 */ /* 0x000fe20000000000 */
[----:B------:R-:W-:Y:S01]  /*58b0*/  IMAD R48, R45, 0x40, R46 ;  /* 0x000000402d307824 */ /* 0x000fe200078e022e */
[----:B------:R-:W-:Y:S01]  /*58c0*/  LEA R0, R0, UR48, 0x3 ;  /* 0x0000003000007c11 */ /* 0x000fe2000f8e18ff */
[----:B------:R-:W-:Y:S01]  /*58d0*/  IMAD.U32 R74, RZ, RZ, UR56 ;  /* 0x00000038ff4a7e24 */ /* 0x000fe2000f8e00ff */
[----:B------:R-:W-:Y:S02]  /*58e0*/  @P2 SEL R3, R4, R3, !P4 ;  /* 0x0000000304032207 */ /* 0x000fe40006000000 */
[----:B------:R-:W-:Y:S02]  /*58f0*/  CS2R R78, SRZ ;  /* 0x00000000004e7805 */ /* 0x000fe4000001ff00 */
[----:B------:R-:W-:Y:S02]  /*5900*/  CS2R R76, SRZ ;  /* 0x00000000004c7805 */ /* 0x000fe4000001ff00 */
[----:B------:R-:W-:Y:S02]  /*5910*/  CS2R R70, SRZ ;  /* 0x0000000000467805 */ /* 0x000fe4000001ff00 */
[----:B------:R-:W-:Y:S02]  /*5920*/  LOP3.LUT R3, R3, 0x1, RZ, 0xc0, !PT ;  /* 0x0000000103037812 */ /* 0x000fe400078ec0ff */
[----:B------:R-:W-:Y:S02]  /*5930*/  CS2R R68, SRZ ;  /* 0x0000000000447805 */ /* 0x000fe4000001ff00 */
[----:B------:R-:W-:Y:S02]  /*5940*/  @P5 SHF.L.U32 R2, R107, 0x1f, RZ ;  /* 0x0000001f6b025819 */ /* 0x000fe400000006ff */
[----:B------:R-:W-:Y:S02]  /*5950*/  CS2R R62, SRZ ;  /* 0x00000000003e7805 */ /* 0x000fe4000001ff00 */
[----:B------:R-:W-:Y:S02]  /*5960*/  ISETP.NE.U32.AND P2, PT, R3, 0x1, PT ;  /* 0x000000010300780c */ /* 0x000fe40003f45070 */
[----:B------:R-:W-:Y:S01]  /*5970*/  CS2R R60, SRZ ;  /* 0x00000000003c7805 */ /* 0x000fe2000001ff00 */
[----:B------:R1:W3:Y:S01]  /*5980*/  @P5 SYNCS.PHASECHK.TRANS64.TRYWAIT P1, [R0+URZ+0x80], R2 ;  /* 0x00008002000055a7 */ /* 0x0002e200080211ff */
[----:B------:R-:W-:Y:S02]  /*5990*/  CS2R R58, SRZ ;  /* 0x00000000003a7805 */ /* 0x000fe4000001ff00 */
[----:B------:R-:W-:Y:S02]  /*59a0*/  P2R R108, PR, RZ, 0x4 ;  /* 0x00000004ff6c7803 */ /* 0x000fe40000000000 */
[----:B------:R-:W-:Y:S01]  /*59b0*/  CS2R R56, SRZ ;  /* 0x0000000000387805 */ /* 0x000fe2000001ff00 */
[----:B------:R-:W-:Y:S02]  /*59c0*/  IMAD.IADD R65, R67, 0x1, R105 ;  /* 0x0000000143417824 */ /* 0x000fe400078e0269 */
[----:B------:R-:W-:Y:S01]  /*59d0*/  IMAD.IADD R64, R98, 0x1, R66 ;  /* 0x0000000162407824 */ /* 0x000fe200078e0242 */
[----:B-1----:R-:W-:Y:S04]  /*59e0*/  SHF.L.U32 R2, R97, 0x1f, RZ ;  /* 0x0000001f61027819 */ /* 0x002fe800000006ff */
[----:B------:R1:W4:Y:S01]  /*59f0*/  SYNCS.PHASECHK.TRANS64.TRYWAIT P0, [R73+URZ+0xe0], R2 ;  /* 0x0000e002490075a7 */ /* 0x00032200080011ff */
[----:B---3--:R-:W-:Y:S01]  /*5a00*/  @P5 SEL R75, RZ, 0x1, !P1 ;  /* 0x00000001ff4b5807 */ /* 0x008fe20004800000 */
[----:B-1----:R-:W-:Y:S06]  /*5a10*/  @!P5 BRA `(.L_x_91) ;  /* 0x000000000068d947 */ /* 0x002fec0003800000 */
[----:B------:R-:W-:Y:S01]  /*5a20*/  ISETP.NE.AND P1, PT, R75, RZ, PT ;  /* 0x000000ff4b00720c */ /* 0x000fe20003f25270 */
[----:B------:R-:W-:Y:S01]  /*5a30*/  BSSY B0, `(.L_x_92) ;  /* 0x000000d000007945 */ /* 0x000fe20003800000 */
[----:B------:R-:W-:Y:S02]  /*5a40*/  CS2R R58, SRZ ;  /* 0x00000000003a7805 */ /* 0x000fe4000001ff00 */
[----:B------:R-:W-:Y:S02]  /*5a50*/  CS2R R56, SRZ ;  /* 0x0000000000387805 */ /* 0x000fe4000001ff00 */
[----:B------:R-:W-:Y:S02]  /*5a60*/  CS2R R62, SRZ ;  /* 0x00000000003e7805 */ /* 0x000fe4000001ff00 */
[----:B------:R-:W-:Y:S02]  /*5a70*/  CS2R R60, SRZ ;  /* 0x00000000003c7805 */ /* 0x000fe4000001ff00 */
[----:B------:R-:W-:Y:S02]  /*5a80*/  CS2R R70, SRZ ;  /* 0x0000000000467805 */ /* 0x000fe4000001ff00 */
[----:B------:R-:W-:Y:S02]  /*5a90*/  CS2R R68, SRZ ;  /* 0x0000000000447805 */ /* 0x000fe4000001ff00 */
[----:B------:R-:W-:Y:S02]  /*5aa0*/  CS2R R78, SRZ ;  /* 0x00000000004e7805 */ /* 0x000fe4000001ff00 */
[----:B------:R-:W-:Y:S01]  /*5ab0*/  CS2R R76, SRZ ;  /* 0x00000000004c7805 */ /* 0x000fe2000001ff00 */
[----:B------:R-:W-:Y:S06]  /*5ac0*/  @P1 BRA `(.L_x_93) ;  /* 0x00000000000c1947 */ /* 0x000fec0003800000 */
[----:B------:R-:W-:Y:S04]  /*5ad0*/  SHF.L.U32 R3, R107, 0x1f, RZ ;  /* 0x0000001f6b037819 */ /* 0x000fe800000006ff */
[----:B------:R-:W1:Y:S02]  /*5ae0*/  SYNCS.PHASECHK.TRANS64.TRYWAIT P1, [R0+URZ+0x80], R3 ;  /* 0x00008003000075a7 */ /* 0x000e6400080211ff */
[----:B-1----:R-:W-:Y:S05]  /*5af0*/  @!P1 BRA `(.L_x_94) ;  /* 0x0000002400a89947 */ /* 0x002fea0003800000 */
.L_x_93:
[----:B------:R-:W-:Y:S05]  /*5b00*/  BSYNC B0 ;  /* 0x0000000000007941 */ /* 0x000fea0003800000 */
.L_x_92:
[----:B------:R-:W-:Y:S01]  /*5b10*/  ISETP.NE.AND P1, PT, R108, RZ, PT ;  /* 0x000000ff6c00720c */ /* 0x000fe20003f25270 */
[----:B------:R-:W-:Y:S04]  /*5b20*/  UIADD3 UR5, UPT, UPT, UR56, 0x1, URZ ;  /* 0x0000000138057890 */ /* 0x000fe8000fffe0ff */
[----:B------:R-:W-:Y:S04]  /*5b30*/  UISETP.NE.AND UP0, UPT, UR5, 0x3, UPT ;  /* 0x000000030500788c */ /* 0x000fe8000bf05270 */
[----:B------:R-:W-:Y:S02]  /*5b40*/  USEL UR4, URZ, 0x1, UP0 ;  /* 0x00000001ff047887 */ /* 0x000fe40008000000 */
[----:B------:R-:W-:Y:S02]  /*5b50*/  USEL UR5, UR5, URZ, UP0 ;  /* 0x000000ff05057287 */ /* 0x000fe40008000000 */
[----:B------:R3:W1:Y:S02]  /*5b60*/  @P1 LDS.128 R56, [R67] ;  /* 0x0000000043381984 */ /* 0x0006640000000c00 */
[----:B------:R-:W-:Y:S02]  /*5b70*/  LOP3.LUT R107, R107, UR4, RZ, 0x3c, !PT ;  /* 0x000000046b6b7c12 */ /* 0x000fe4000f8e3cff */
[----:B------:R3:W1:Y:S01]  /*5b80*/  @P1 LDS.128 R60, [R66+0x10] ;  /* 0x00001000423c1984 */ /* 0x0006620000000c00 */
[----:B------:R-:W-:Y:S03]  /*5b90*/  IMAD.U32 R74, RZ, RZ, UR5 ;  /* 0x00000005ff4a7e24 */ /* 0x000fe6000f8e00ff */
[----:B------:R3:W1:Y:S04]  /*5ba0*/  @P1 LDS.128 R68, [R65+0x20] ;  /* 0x0000200041441984 */ /* 0x0006680000000c00 */
[----:B------:R3:W1:Y:S02]  /*5bb0*/  @P1 LDS.128 R76, [R64+0x10] ;  /* 0x00001000404c1984 */ /* 0x0006640000000c00 */
.L_x_91:
[----:B------:R-:W-:Y:S05]  /*5bc0*/  BSYNC B1 ;  /* 0x0000000000017941 */ /* 0x000fea0003800000 */
.L_x_90:
[----:B-1----:R-:W-:Y:S04]  /*5bd0*/  SHF.R.U32.HI R0, RZ, 0x15, R48 ;  /* 0x00000015ff007819 */ /* 0x002fe80000011630 */
[----:B------:R-:W-:Y:S01]  /*5be0*/  LOP3.LUT P1, RZ, R0, 0x3, R92, 0x48, !PT ;  /* 0x0000000300ff7812 */ /* 0x000fe2000782485c */
[----:B------:R-:W-:Y:S01]  /*5bf0*/  @!UPT UIADD3 URZ, UPT, UPT, URZ, URZ, URZ ;  /* 0x000000fffffff290 */ /* 0x000fe2000fffe0ff */
[----:B----4-:R-:W-:Y:S11]  /*5c00*/  @P0 BRA `(.L_x_95) ;  /* 0x0000000000080947 */ /* 0x010ff60003800000 */
[----:B------:R-:W1:Y:S02]  /*5c10*/  SYNCS.PHASECHK.TRANS64.TRYWAIT P0, [R73+URZ+0xe0], R2 ;  /* 0x0000e002490075a7 */ /* 0x000e6400080011ff */
[----:B-1----:R-:W-:Y:S05]  /*5c20*/  @!P0 BRA `(.L_x_96) ;  /* 0x0000002400708947 */ /* 0x002fea0003800000 */
.L_x_95:
[----:B------:R-:W-:Y:S05]  /*5c30*/  @!P1 BRA `(.L_x_97) ;  /* 0x0000000000409947 */ /* 0x000fea0003800000 */
[----:B------:R-:W4:Y:S01]  /*5c40*/  LDCU.64 UR8, c[0x4][0x70] ;  /* 0x01000e00ff0877ac */ /* 0x000f220008000a00 */
[----:B------:R-:W-:Y:S01]  /*5c50*/  MOV R3, 0x0 ;  /* 0x0000000000037802 */ /* 0x000fe20000000f00 */
[----:B------:R-:W-:Y:S02]  /*5c60*/  HFMA2 R12, -RZ, RZ, 0, 5.9604644775390625e-08 ;  /* 0x00000001ff0c7431 */ /* 0x000fe400000001ff */
[----:B------:R-:W-:Y:S02]  /*5c70*/  IMAD.MOV.U32 R8, RZ, RZ, 0x192 ;  /* 0x00000192ff087424 */ /* 0x000fe400078e00ff */
[----:B------:R-:W-:Y:S01]  /*5c80*/  IMAD.MOV.U32 R13, RZ, RZ, RZ ;  /* 0x000000ffff0d7224 */ /* 0x000fe200078e00ff */
[----:B------:R-:W5:Y:S01]  /*5c90*/  LDCU.64 UR6, c[0x4][0x78] ;  /* 0x01000f00ff0677ac */ /* 0x000f620008000a00 */
[----:B-1----:R-:W1:Y:S01]  /*5ca0*/  LDC.64 R2, c[0x4][R3] ;  /* 0x0100000003027b82 */ /* 0x002e620000000a00 */
[----:B------:R-:W2:Y:S01]  /*5cb0*/  LDCU.64 UR4, c[0x4][0x10] ;  /* 0x01000200ff0477ac */ /* 0x000ea20008000a00 */
[----:B----4-:R-:W-:Y:S01]  /*5cc0*/  MOV R5, UR9 ;  /* 0x0000000900057c02 */ /* 0x010fe20008000f00 */
[----:B------:R-:W-:Y:S01]  /*5cd0*/  IMAD.U32 R4, RZ, RZ, UR8 ;  /* 0x00000008ff047e24 */ /* 0x000fe2000f8e00ff */
[----:B-----5:R-:W-:Y:S01]  /*5ce0*/  MOV R7, UR7 ;  /* 0x0000000700077c02 */ /* 0x020fe20008000f00 */
[----:B------:R-:W-:Y:S01]  /*5cf0*/  IMAD.U32 R6, RZ, RZ, UR6 ;  /* 0x00000006ff067e24 */ /* 0x000fe2000f8e00ff */
[----:B--2---:R-:W-:Y:S01]  /*5d00*/  MOV R11, UR5 ;  /* 0x00000005000b7c02 */ /* 0x004fe20008000f00 */
[----:B------:R-:W-:Y:S02]  /*5d10*/  IMAD.U32 R10, RZ, RZ, UR4 ;  /* 0x00000004ff0a7e24 */ /* 0x000fe4000f8e00ff */
[----:B------:R-:W-:Y:S07]  /*5d20*/  LEPC R20, `(.L_x_97) ;  /* 0x000000001014794e */ /* 0x000fee0000000000 */
[----:B-1-3--:R-:W-:Y:S05]  /*5d30*/  CALL.ABS.NOINC R2 ;  /* 0x0000000002007343 */ /* 0x00afea0003c00000 */
.L_x_97:
[----:B------:R-:W-:Y:S05]  /*5d40*/  WARPSYNC.ALL ;  /* 0x0000000000007948 */ /* 0x000fea0003800000 */
[----:B------:R-:W-:Y:S01]  /*5d50*/  R2UR UR4, R48 ;  /* 0x00000000300472ca */ /* 0x000fe200000e0000 */
[--C-:B------:R-:W-:Y:S01]  /*5d60*/  HADD2.F32 R50, -RZ, R56.reuse.H0_H0 ;  /* 0x20000038ff327230 */ /* 0x100fe20000004100 */
[----:B------:R-:W-:Y:S01]  /*5d70*/  ISETP.NE.AND P0, PT, R100, RZ, PT ;  /* 0x000000ff6400720c */ /* 0x000fe20003f05270 */
[----:B------:R-:W-:Y:S01]  /*5d80*/  HADD2.F32 R51, -RZ, R56.H1_H1 ;  /* 0x30000038ff337230 */ /* 0x000fe20000004100 */
[----:B------:R-:W-:Y:S01]  /*5d90*/  BSSY.RECONVERGENT B0, `(.L_x_98) ;  /* 0x0000083000007945 */ /* 0x000fe20003800200 */
[--C-:B------:R-:W-:Y:S08]  /*5da0*/  HADD2.F32 R52, -RZ, R57.reuse.H0_H0 ;  /* 0x20000039ff347230 */ /* 0x100ff00000004100 */
[----:B------:R-:W2:Y:S02]  /*5db0*/  LDTM.x32 R4, tmem[UR4] ;  /* 0x00000004000479ee */ /* 0x000ea400082c0000 */
[C---:B--2---:R-:W-:Y:S01]  /*5dc0*/  FMUL R0, R47.reuse, R4 ;  /* 0x000000042f007220 */ /* 0x044fe20000400000 */
[C---:B-1----:R-:W-:Y:S01]  /*5dd0*/  FMUL R2, R47.reuse, R5 ;  /* 0x000000052f027220 */ /* 0x042fe20000400000 */
[C---:B------:R-:W-:Y:S01]  /*5de0*/  FMUL R4, R47.reuse, R8 ;  /* 0x000000082f047220 */ /* 0x040fe20000400000 */
[----:B------:R-:W-:Y:S01]  /*5df0*/  FMUL R3, R47, R6 ;  /* 0x000000062f037220 */ /* 0x000fe20000400000 */
[C---:B------:R-:W-:Y:S01]  /*5e00*/  FFMA R0, R49.reuse, R50, R0 ;  /* 0x0000003231007223 */ /* 0x040fe20000000000 */
[----:B------:R-:W-:Y:S01]  /*5e10*/  FFMA R2, R49, R51, R2 ;  /* 0x0000003331027223 */ /* 0x000fe20000000002 */
[C---:B------:R-:W-:Y:S01]  /*5e20*/  FMUL R5, R47.reuse, R9 ;  /* 0x000000092f057220 */ /* 0x040fe20000400000 */
        /* <DEDUP_REMOVED lines=16> */
[----:B------:R-:W-:Y:S02]  /*5f30*/  HADD2.F32 R32, -RZ, R57.H1_H1 ;  /* 0x30000039ff207230 */ /* 0x000fe40000004100 */
[C---:B------:R-:W-:Y:S01]  /*5f40*/  FMUL R26, R47.reuse, R30 ;  /* 0x0000001e2f1a7220 */ /* 0x040fe20000400000 */
[----:B------:R-:W-:Y:S01]  /*5f50*/  FMUL R29, R47, R33 ;  /* 0x000000212f1d7220 */ /* 0x000fe20000400000 */
[--C-:B------:R-:W-:Y:S02]  /*5f60*/  HADD2.F32 R33, -RZ, R58.reuse.H0_H0 ;  /* 0x2000003aff217230 */ /* 0x100fe40000004100 */
[----:B------:R-:W-:Y:S01]  /*5f70*/  FFMA R3, R49, R52, R3 ;  /* 0x0000003431037223 */ /* 0x000fe20000000003 */
[C---:B------:R-:W-:Y:S01]  /*5f80*/  FMUL R7, R47.reuse, R7 ;  /* 0x000000072f077220 */ /* 0x040fe20000400000 */
[----:B------:R-:W-:Y:S01]  /*5f90*/  FMUL R30, R47, R34 ;  /* 0x000000222f1e7220 */ /* 0x000fe20000400000 */
[----:B------:R-:W-:Y:S01]  /*5fa0*/  HADD2.F32 R34, -RZ, R58.H1_H1 ;  /* 0x3000003aff227230 */ /* 0x000fe20000004100 */
[----:B------:R-:W-:Y:S01]  /*5fb0*/  F2FP.F16.F32.PACK_AB R52, R2, R0 ;  /* 0x000000000234723e */ /* 0x000fe200000000ff */
[--C-:B------:R-:W-:Y:S02]  /*5fc0*/  HADD2.F32 R0, -RZ, R59.reuse.H0_H0 ;  /* 0x2000003bff007230 */ /* 0x100fe40000004100 */
[C---:B------:R-:W-:Y:S01]  /*5fd0*/  FFMA R7, R49.reuse, R32, R7 ;  /* 0x0000002031077223 */ /* 0x040fe20000000007 */
[----:B------:R-:W-:Y:S02]  /*5fe0*/  HADD2.F32 R2, -RZ, R59.H1_H1 ;  /* 0x3000003bff027230 */ /* 0x000fe40000004100 */
[C---:B------:R-:W-:Y:S01]  /*5ff0*/  FFMA R4, R49.reuse, R33, R4 ;  /* 0x0000002131047223 */ /* 0x040fe20000000004 */
[C---:B------:R-:W-:Y:S01]  /*6000*/  FFMA R5, R49.reuse, R34, R5 ;  /* 0x0000002231057223 */ /* 0x040fe20000000005 */
[----:B------:R-:W-:Y:S01]  /*6010*/  FFMA R6, R49, R0, R6 ;  /* 0x0000000031067223 */ /* 0x000fe20000000006 */
[--C-:B------:R-:W-:Y:S02]  /*6020*/  HADD2.F32 R0, -RZ, R60.reuse.H0_H0 ;  /* 0x2000003cff007230 */ /* 0x100fe40000004100 */
[----:B------:R-:W-:Y:S01]  /*6030*/  FMUL R11, R47, R11 ;  /* 0x0000000b2f0b7220 */ /* 0x000fe20000400000 */
[----:B------:R-:W-:Y:S01]  /*6040*/  F2FP.F16.F32.PACK_AB R53, R7, R3 ;  /* 0x000000030735723e */ /* 0x000fe200000000ff */
[--C-:B------:R-:W-:Y:S02]  /*6050*/  HADD2.F32 R3, -RZ, R61.reuse.H0_H0 ;  /* 0x2000003dff037230 */ /* 0x100fe40000004100 */
[----:B------:R-:W-:Y:S01]  /*6060*/  FMUL R15, R47, R15 ;  /* 0x0000000f2f0f7220 */ /* 0x000fe20000400000 */
[C---:B------:R-:W-:Y:S01]  /*6070*/  FFMA R11, R49.reuse, R2, R11 ;  /* 0x00000002310b7223 */ /* 0x040fe2000000000b */
[----:B------:R-:W-:Y:S02]  /*6080*/  HADD2.F32 R2, -RZ, R60.H1_H1 ;  /* 0x3000003cff027230 */ /* 0x000fe40000004100 */
[----:B------:R-:W-:Y:S01]  /*6090*/  FFMA R8, R49, R0, R8 ;  /* 0x0000000031087223 */ /* 0x000fe20000000008 */
[----:B------:R-:W-:Y:S02]  /*60a0*/  HADD2.F32 R0, -RZ, R61.H1_H1 ;  /* 0x3000003dff007230 */ /* 0x000fe40000004100 */
[C---:B------:R-:W-:Y:S01]  /*60b0*/  FMUL R19, R47.reuse, R19 ;  /* 0x000000132f137220 */ /* 0x040fe20000400000 */
[----:B------:R-:W-:Y:S01]  /*60c0*/  FMUL R23, R47, R23 ;  /* 0x000000172f177220 */ /* 0x000fe20000400000 */
[C---:B------:R-:W-:Y:S01]  /*60d0*/  FFMA R9, R49.reuse, R2, R9 ;  /* 0x0000000231097223 */ /* 0x040fe20000000009 */
[C---:B------:R-:W-:Y:S01]  /*60e0*/  FFMA R10, R49.reuse, R3, R10 ;  /* 0x00000003310a7223 */ /* 0x040fe2000000000a */
[----:B------:R-:W-:Y:S01]  /*60f0*/  FFMA R15, R49, R0, R15 ;  /* 0x00000000310f7223 */ /* 0x000fe2000000000f */
[--C-:B------:R-:W-:Y:S02]  /*6100*/  HADD2.F32 R2, -RZ, R62.reuse.H0_H0 ;  /* 0x2000003eff027230 */ /* 0x100fe40000004100 */
[----:B------:R-:W-:Y:S01]  /*6110*/  FMUL R27, R47, R27 ;  /* 0x0000001b2f1b7220 */ /* 0x000fe20000400000 */
[----:B------:R-:W-:Y:S01]  /*6120*/  HADD2.F32 R0, -RZ, R62.H1_H1 ;  /* 0x3000003eff007230 */ /* 0x000fe20000004100 */
[----:B------:R-:W-:Y:S01]  /*6130*/  F2FP.F16.F32.PACK_AB R54, R5, R4 ;  /* 0x000000040536723e */ /* 0x000fe200000000ff */
[--C-:B------:R-:W-:Y:S02]  /*6140*/  HADD2.F32 R3, -RZ, R63.reuse.H0_H0 ;  /* 0x2000003fff037230 */ /* 0x100fe40000004100 */
[C---:B------:R-:W-:Y:S01]  /*6150*/  FFMA R12, R49.reuse, R2, R12 ;  /* 0x00000002310c7223 */ /* 0x040fe2000000000c */
[--C-:B------:R-:W-:Y:S02]  /*6160*/  HADD2.F32 R2, -RZ, R68.reuse.H0_H0 ;  /* 0x20000044ff027230 */ /* 0x100fe40000004100 */
[C---:B------:R-:W-:Y:S01]  /*6170*/  FFMA R13, R49.reuse, R0, R13 ;  /* 0x00000000310d7223 */ /* 0x040fe2000000000d */
[----:B------:R-:W-:Y:S02]  /*6180*/  HADD2.F32 R0, -RZ, R63.H1_H1 ;  /* 0x3000003fff007230 */ /* 0x000fe40000004100 */
[----:B------:R-:W-:Y:S01]  /*6190*/  FFMA R14, R49, R3, R14 ;  /* 0x00000003310e7223 */ /* 0x000fe2000000000e */
[----:B------:R-:W-:Y:S01]  /*61a0*/  HADD2.F32 R3, -RZ, R68.H1_H1 ;  /* 0x30000044ff037230 */ /* 0x000fe20000004100 */
[----:B------:R-:W-:Y:S01]  /*61b0*/  F2FP.F16.F32.PACK_AB R55, R11, R6 ;  /* 0x000000060b37723e */ /* 0x000fe200000000ff */
[----:B------:R-:W-:Y:S01]  /*61c0*/  FMUL R31, R47, R31 ;  /* 0x0000001f2f1f7220 */ /* 0x000fe20000400000 */
[C---:B------:R-:W-:Y:S01]  /*61d0*/  FFMA R19, R49.reuse, R0, R19 ;  /* 0x0000000031137223 */ /* 0x040fe20000000013 */
[--C-:B------:R-:W-:Y:S02]  /*61e0*/  HADD2.F32 R0, -RZ, R69.reuse.H0_H0 ;  /* 0x20000045ff007230 */ /* 0x100fe40000004100 */
[C---:B------:R-:W-:Y:S01]  /*61f0*/  FFMA R16, R49.reuse, R2, R16 ;  /* 0x0000000231107223 */ /* 0x040fe20000000010 */
[----:B------:R1:W-:Y:S01]  /*6200*/  STS.128 [R67], R52 ;  /* 0x0000003443007388 */ /* 0x0003e20000000c00 */
[C---:B------:R-:W-:Y:S01]  /*6210*/  FFMA R17, R49.reuse, R3, R17 ;  /* 0x0000000331117223 */ /* 0x040fe20000000011 */
[----:B------:R-:W-:Y:S02]  /*6220*/  HADD2.F32 R2, -RZ, R69.H1_H1 ;  /* 0x30000045ff027230 */ /* 0x000fe40000004100 */
[----:B------:R-:W-:Y:S01]  /*6230*/  FFMA R18, R49, R0, R18 ;  /* 0x0000000031127223 */ /* 0x000fe20000000012 */
[--C-:B------:R-:W-:Y:S01]  /*6240*/  HADD2.F32 R0, -RZ, R70.reuse.H0_H0 ;  /* 0x20000046ff007230 */ /* 0x100fe20000004100 */
[----:B------:R-:W-:Y:S01]  /*6250*/  F2FP.F16.F32.PACK_AB R8, R9, R8 ;  /* 0x000000080908723e */ /* 0x000fe200000000ff */
[--C-:B------:R-:W-:Y:S02]  /*6260*/  HADD2.F32 R3, -RZ, R71.reuse.H0_H0 ;  /* 0x20000047ff037230 */ /* 0x100fe40000004100 */
[C---:B------:R-:W-:Y:S01]  /*6270*/  FFMA R23, R49.reuse, R2, R23 ;  /* 0x0000000231177223 */ /* 0x040fe20000000017 */
[----:B------:R-:W-:Y:S02]  /*6280*/  HADD2.F32 R2, -RZ, R70.H1_H1 ;  /* 0x30000046ff027230 */ /* 0x000fe40000004100 */
[----:B------:R-:W-:Y:S01]  /*6290*/  FFMA R20, R49, R0, R20 ;  /* 0x0000000031147223 */ /* 0x000fe20000000014 */
[----:B------:R-:W-:Y:S01]  /*62a0*/  HADD2.F32 R0, -RZ, R71.H1_H1 ;  /* 0x30000047ff007230 */ /* 0x000fe20000004100 */
[----:B------:R-:W-:Y:S01]  /*62b0*/  F2FP.F16.F32.PACK_AB R9, R15, R10 ;  /* 0x0000000a0f09723e */ /* 0x000fe200000000ff */
[----:B------:R-:W-:Y:S02]  /*62c0*/  HADD2.F32 R4, -RZ, R79.H0_H0 ;  /* 0x2000004fff047230 */ /* 0x000fe40000004100 */
[C---:B------:R-:W-:Y:S01]  /*62d0*/  FFMA R21, R49.reuse, R2, R21 ;  /* 0x0000000231157223 */ /* 0x040fe20000000015 */
[C---:B------:R-:W-:Y:S01]  /*62e0*/  FFMA R22, R49.reuse, R3, R22 ;  /* 0x0000000331167223 */ /* 0x040fe20000000016 */
[----:B------:R-:W-:Y:S01]  /*62f0*/  FFMA R27, R49, R0, R27 ;  /* 0x00000000311b7223 */ /* 0x000fe2000000001b */
[--C-:B------:R-:W-:Y:S01]  /*6300*/  HADD2.F32 R2, -RZ, R76.reuse.H0_H0 ;  /* 0x2000004cff027230 */ /* 0x100fe20000004100 */
[----:B------:R-:W-:Y:S01]  /*6310*/  F2FP.F16.F32.PACK_AB R10, R13, R12 ;  /* 0x0000000c0d0a723e */ /* 0x000fe200000000ff */
[----:B------:R-:W-:Y:S01]  /*6320*/  HADD2.F32 R0, -RZ, R76.H1_H1 ;  /* 0x3000004cff007230 */ /* 0x000fe20000004100 */
[----:B------:R-:W-:Y:S01]  /*6330*/  F2FP.F16.F32.PACK_AB R11, R19, R14 ;  /* 0x0000000e130b723e */ /* 0x000fe200000000ff */
[--C-:B------:R-:W-:Y:S02]  /*6340*/  HADD2.F32 R3, -RZ, R77.reuse.H0_H0 ;  /* 0x2000004dff037230 */ /* 0x100fe40000004100 */
[C---:B------:R-:W-:Y:S01]  /*6350*/  FFMA R24, R49.reuse, R2, R24 ;  /* 0x0000000231187223 */ /* 0x040fe20000000018 */
[--C-:B------:R-:W-:Y:S02]  /*6360*/  HADD2.F32 R2, -RZ, R78.reuse.H0_H0 ;  /* 0x2000004eff027230 */ /* 0x100fe40000004100 */
[C---:B------:R-:W-:Y:S01]  /*6370*/  FFMA R25, R49.reuse, R0, R25 ;  /* 0x0000000031197223 */ /* 0x040fe20000000019 */
[----:B------:R1:W-:Y:S01]  /*6380*/  STS.128 [R66+0x10], R8 ;  /* 0x0000100842007388 */ /* 0x0003e20000000c00 */
[----:B------:R-:W-:Y:S02]  /*6390*/  HADD2.F32 R0, -RZ, R77.H1_H1 ;  /* 0x3000004dff007230 */ /* 0x000fe40000004100 */
[----:B------:R-:W-:Y:S01]  /*63a0*/  FFMA R26, R49, R3, R26 ;  /* 0x00000003311a7223 */ /* 0x000fe2000000001a */
[----:B------:R-:W-:Y:S01]  /*63b0*/  HADD2.F32 R3, -RZ, R78.H1_H1 ;  /* 0x3000004eff037230 */ /* 0x000fe20000004100 */
[----:B------:R-:W-:Y:S01]  /*63c0*/  F2FP.F16.F32.PACK_AB R16, R17, R16 ;  /* 0x000000101110723e */ /* 0x000fe200000000ff */
[----:B------:R-:W-:Y:S01]  /*63d0*/  HADD2.F32 R5, -RZ, R79.H1_H1 ;  /* 0x3000004fff057230 */ /* 0x000fe20000004100 */
[----:B------:R-:W-:Y:S01]  /*63e0*/  F2FP.F16.F32.PACK_AB R17, R23, R18 ;  /* 0x000000121711723e */ /* 0x000fe200000000ff */
[----:B------:R-:W-:Y:S01]  /*63f0*/  FFMA R31, R49, R0, R31 ;  /* 0x00000000311f7223 */ /* 0x000fe2000000001f */
[----:B------:R-:W-:Y:S01]  /*6400*/  FMUL R35, R47, R35 ;  /* 0x000000232f237220 */ /* 0x000fe20000400000 */
[----:B------:R-:W-:Y:S01]  /*6410*/  F2FP.F16.F32.PACK_AB R18, R21, R20 ;  /* 0x000000141512723e */ /* 0x000fe200000000ff */
[----:B------:R-:W-:Y:S01]  /*6420*/  FFMA R28, R49, R2, R28 ;  /* 0x00000002311c7223 */ /* 0x000fe2000000001c */
[----:B------:R-:W-:Y:S01]  /*6430*/  F2FP.F16.F32.PACK_AB R19, R27, R22 ;  /* 0x000000161b13723e */ /* 0x000fe200000000ff */
[C---:B------:R-:W-:Y:S01]  /*6440*/  FFMA R29, R49.reuse, R3, R29 ;  /* 0x00000003311d7223 */ /* 0x040fe2000000001d */
[C---:B------:R-:W-:Y:S01]  /*6450*/  FFMA R30, R49.reuse, R4, R30 ;  /* 0x00000004311e7223 */ /* 0x040fe2000000001e */
[----:B------:R-:W-:Y:S01]  /*6460*/  FFMA R35, R49, R5, R35 ;  /* 0x0000000531237223 */ /* 0x000fe20000000023 */
[----:B------:R-:W-:Y:S01]  /*6470*/  F2FP.F16.F32.PACK_AB R24, R25, R24 ;  /* 0x000000181918723e */ /* 0x000fe200000000ff */
[----:B------:R1:W-:Y:S01]  /*6480*/  STS.128 [R65+0x20], R16 ;  /* 0x0000201041007388 */ /* 0x0003e20000000c00 */
[----:B------:R-:W-:Y:S02]  /*6490*/  F2FP.F16.F32.PACK_AB R25, R31, R26 ;  /* 0x0000001a1f19723e */ /* 0x000fe400000000ff */
[----:B------:R-:W-:Y:S02]  /*64a0*/  F2FP.F16.F32.PACK_AB R26, R29, R28 ;  /* 0x0000001c1d1a723e */ /* 0x000fe400000000ff */
[----:B------:R-:W-:Y:S05]  /*64b0*/  F2FP.F16.F32.PACK_AB R27, R35, R30 ;  /* 0x0000001e231b723e */ /* 0x000fea00000000ff */
[----:B------:R1:W-:Y:S01]  /*64c0*/  STS.128 [R64+0x10], R24 ;  /* 0x0000101840007388 */ /* 0x0003e20000000c00 */
[----:B------:R-:W-:Y:S01]  /*64d0*/  @!PT LDS RZ, [RZ] ;  /* 0x00000000fffff984 */ /* 0x000fe20000000800 */
[----:B------:R-:W-:Y:S01]  /*64e0*/  @!PT LDS RZ, [RZ] ;  /* 0x00000000fffff984 */ /* 0x000fe20000000800 */
[----:B------:R-:W-:Y:S01]  /*64f0*/  @!PT LDS RZ, [RZ] ;  /* 0x00000000fffff984 */ /* 0x000fe20000000800 */
[----:B------:R-:W-:Y:S01]  /*6500*/  @!PT LDS RZ, [RZ] ;  /* 0x00000000fffff984 */ /* 0x000fe20000000800 */
[----:B------:R2:W-:Y:S07]  /*6510*/  MEMBAR.ALL.CTA ;  /* 0x0000000000007992 */ /* 0x0005ee0000008000 */
[----:B--2---:R-:W2:Y:S02]  /*6520*/  FENCE.VIEW.ASYNC.S ;  /* 0x00000000000073c6 */ /* 0x004ea40000000000 */
[----:B--2---:R-:W-:Y:S06]  /*6530*/  BAR.SYNC.DEFER_BLOCKING 0x1, 0x80 ;  /* 0x0042000000007b1d */ /* 0x004fec0000010000 */
[----:B------:R-:W-:Y:S05]  /*6540*/  @P0 BRA `(.L_x_99) ;  /* 0x00000000001c0947 */ /* 0x000fea0003800000 */
[----:B------:R-:W-:Y:S01]  /*6550*/  R2UR UR4, R72 ;  /* 0x00000000480472ca */ /* 0x000fe200000e0000 */
[----:B------:R-:W-:Y:S01]  /*6560*/  UIADD3 UR6, UP0, UPT, UR54, 0x680, URZ ;  /* 0x0000068036067890 */ /* 0x000fe2000ff1e0ff */
[----:B------:R-:W-:Y:S03]  /*6570*/  UMOV UR43, UR36 ;  /* 0x00000024002b7c82 */ /* 0x000fe60008000000 */
[----:B------:R-:W-:Y:S08]  /*6580*/  UIADD3.X UR7, UPT, UPT, URZ, UR55, URZ, UP0, !UPT ;  /* 0x00000037ff077290 */ /* 0x000ff000087fe4ff */
[----:B------:R-:W-:Y:S09]  /*6590*/  UIADD3 UR40, UPT, UPT, UR48, 0x200, UR4 ;  /* 0x0000020030287890 */ /* 0x000ff2000fffe004 */
[----:B------:R2:W-:Y:S02]  /*65a0*/  UTMASTG.3D [UR40], [UR6] ;  /* 0x00000028060073b5 */ /* 0x0005e40008010000 */
[----:B--2---:R0:W-:Y:S02]  /*65b0*/  UTMACMDFLUSH ;  /* 0x00000000000079b7 */ /* 0x0041e40000000000 */
.L_x_99:
[----:B------:R-:W-:Y:S05]  /*65c0*/  BSYNC.RECONVERGENT B0 ;  /* 0x0000000000007941 */ /* 0x000fea0003800200 */
.L_x_98:
[----:B------:R-:W-:Y:S01]  /*65d0*/  UIADD3 UR40, UPT, UPT, UR56, 0x1, URZ ;  /* 0x0000000138287890 */ /* 0x000fe2000fffe0ff */
[----:B------:R-:W-:Y:S03]  /*65e0*/  BSSY.RECONVERGENT B0, `(.L_x_100) ;  /* 0x0000005000007945 */ /* 0x000fe60003800200 */
[----:B------:R-:W-:Y:S04]  /*65f0*/  UISETP.NE.AND UP0, UPT, UR40, 0x3, UPT ;  /* 0x000000032800788c */ /* 0x000fe8000bf05270 */
[----:B------:R-:W-:Y:S01]  /*6600*/  USEL UR43, UR40, URZ, UP0 ;  /* 0x000000ff282b7287 */ /* 0x000fe20008000000 */
[----:B------:R-:W-:Y:S11]  /*6610*/  @P0 BRA `(.L_x_101) ;  /* 0x0000000000040947 */ /* 0x000ff60003800000 */
[----:B------:R-:W-:Y:S04]  /*6620*/  DEPBAR.LE SB0, 0x1 ;  /* 0x000080400000791a */ /* 0x000fe80000000000 */
.L_x_101:
[----:B------:R-:W-:Y:S05]  /*6630*/  BSYNC.RECONVERGENT B0 ;  /* 0x0000000000007941 */ /* 0x000fea0003800200 */
.L_x_100:
[----:B------:R-:W-:Y:S01]  /*6640*/  BAR.SYNC.DEFER_BLOCKING 0x1, 0x80 ;  /* 0x0042000000007b1d */ /* 0x000fe20000010000 */
[----:B------:R-:W-:Y:S01]  /*6650*/  ISETP.NE.AND P1, PT, R104, RZ, PT ;  /* 0x000000ff6800720c */ /* 0x000fe20003f25270 */
[----:B------:R-:W-:Y:S01]  /*6660*/  UISETP.NE.AND UP0, UPT, UR50, URZ, UPT ;  /* 0x000000ff3200728c */ /* 0x000fe2000bf05270 */
[----:B------:R-:W-:Y:S11]  /*6670*/  LEA R2, R74, UR48, 0x3 ;  /* 0x000000304a027c11 */ /* 0x000ff6000f8e18ff */
[----:B------:R-:W-:Y:S01]  /*6680*/  @P1 SHF.L.U32 R3, R107, 0x1f, RZ ;  /* 0x0000001f6b031819 */ /* 0x000fe200000006ff */
[----:B------:R-:W-:Y:S06]  /*6690*/  BRA.U !UP0, `(.L_x_102) ;  /* 0x0000000108247547 */ /* 0x000fec000b800000 */
[----:B------:R-:W-:Y:S01]  /*66a0*/  IMAD.U32 R4, RZ, RZ, UR49 ;  /* 0x00000031ff047e24 */ /* 0x000fe2000f8e00ff */
[----:B------:R-:W-:Y:S01]  /*66b0*/  MOV R0, UR37 ;  /* 0x0000002500007c02 */ /* 0x000fe20008000f00 */
[----:B------:R-:W-:Y:S03]  /*66c0*/  UIADD3 UR49, UPT, UPT, UR49, 0x1, URZ ;  /* 0x0000000131317890 */ /* 0x000fe6000fffe0ff */
[----:B------:R-:W-:Y:S01]  /*66d0*/  @P1 LEA R4, R4, UR48, 0x3 ;  /* 0x0000003004041c11 */ /* 0x000fe2000f8e18ff */
[----:B------:R-:W-:Y:S04]  /*66e0*/  UISETP.NE.AND UP0, UPT, UR49, 0x3, UPT ;  /* 0x000000033100788c */ /* 0x000fe8000bf05270 */
[----:B------:R-:W-:Y:S01]  /*66f0*/  @P1 VIADD R4, R4, 0x98 ;  /* 0x0000009804041836 */ /* 0x000fe20000000000 */
[----:B------:R-:W-:Y:S04]  /*6700*/  USEL UR49, UR49, URZ, UP0 ;  /* 0x000000ff31317287 */ /* 0x000fe80008000000 */
[----:B------:R-:W-:Y:S04]  /*6710*/  @P1 PRMT R0, R0, 0x654, R4 ;  /* 0x0000065400001816 */ /* 0x000fe80000000004 */
[----:B------:R2:W-:Y:S04]  /*6720*/  @P1 SYNCS.ARRIVE.TRANS64.RED.A1T0 RZ, [R0+URZ], RZ ;  /* 0x000000ff00ff19a7 */ /* 0x0005e800081004ff */
.L_x_102:
[----:B------:R-:W4:Y:S01]  /*6730*/  @P1 SYNCS.PHASECHK.TRANS64.TRYWAIT P0, [R2+URZ+0x80], R3 ;  /* 0x00008003020015a7 */ /* 0x000f2200080011ff */
[----:B------:R-:W-:Y:S01]  /*6740*/  BSSY B1, `(.L_x_103) ;  /* 0x0000015000017945 */ /* 0x000fe20003800000 */
[----:B----4-:R-:W-:Y:S03]  /*6750*/  @P1 SEL R75, RZ, 0x1, !P0 ;  /* 0x00000001ff4b1807 */ /* 0x010fe60004000000 */
[----:B------:R-:W-:Y:S05]  /*6760*/  @!P1 BRA `(.L_x_104) ;  /* 0x0000000000489947 */ /* 0x000fea0003800000 */
[----:B------:R-:W-:Y:S01]  /*6770*/  ISETP.NE.AND P1, PT, R108, RZ, PT ;  /* 0x000000ff6c00720c */ /* 0x000fe20003f25270 */
[----:B------:R-:W-:Y:S01]  /*6780*/  BSSY B0, `(.L_x_105) ;  /* 0x000000a000007945 */ /* 0x000fe20003800000 */
[----:B------:R-:W-:Y:S11]  /*6790*/  ISETP.NE.AND P0, PT, R75, RZ, PT ;  /* 0x000000ff4b00720c */ /* 0x000ff60003f05270 */
[----:B------:R-:W-:Y:S04]  /*67a0*/  @P1 IMAD R74, R74, 0x2000, R99 ;  /* 0x000020004a4a1824 */ /* 0x000fe800078e0263 */
[----:B------:R-:W-:Y:S01]  /*67b0*/  @P1 IMAD.IADD R4, R106, 0x1, R74 ;  /* 0x000000016a041824 */ /* 0x000fe200078e024a */
[----:B------:R-:W-:Y:S03]  /*67c0*/  @P1 IADD3 R3, PT, PT, R105, R74, RZ ;  /* 0x0000004a69031210 */ /* 0x000fe60007ffe0ff */
[----:B--2---:R-:W-:Y:S01]  /*67d0*/  @P1 IMAD.IADD R0, R98, 0x1, R4 ;  /* 0x0000000162001824 */ /* 0x004fe200078e0204 */
[----:B------:R-:W-:Y:S06]  /*67e0*/  @P0 BRA `(.L_x_106) ;  /* 0x00000000000c0947 */ /* 0x000fec0003800000 */
[----:B------:R-:W-:Y:S04]  /*67f0*/  SHF.L.U32 R107, R107, 0x1f, RZ ;  /* 0x0000001f6b6b7819 */ /* 0x000fe800000006ff */
[----:B------:R-:W2:Y:S02]  /*6800*/  SYNCS.PHASECHK.TRANS64.TRYWAIT P0, [R2+URZ+0x80], R107 ;  /* 0x0000806b020075a7 */ /* 0x000ea400080011ff */
[----:B--2---:R-:W-:Y:S05]  /*6810*/  @!P0 BRA `(.L_x_107) ;  /* 0x0000001800888947 */ /* 0x004fea0003800000 */
.L_x_106:
[----:B------:R-:W-:Y:S05]  /*6820*/  BSYNC B0 ;  /* 0x0000000000007941 */ /* 0x000fea0003800000 */
.L_x_105:
[----:B------:R-:W-:Y:S11]  /*6830*/  ISETP.NE.AND P0, PT, R108, RZ, PT ;  /* 0x000000ff6c00720c */ /* 0x000ff60003f05270 */
[----:B------:R-:W-:Y:S02]  /*6840*/  @!UPT UIADD3 URZ, UPT, UPT, URZ, URZ, URZ ;  /* 0x000000fffffff290 */ /* 0x000fe4000fffe0ff */
[----:B------:R4:W1:Y:S04]  /*6850*/  @P0 LDS.128 R56, [R74] ;  /* 0x000000004a380984 */ /* 0x0008680000000c00 */
[----:B------:R4:W1:Y:S04]  /*6860*/  @P0 LDS.128 R68, [R3+0x20] ;  /* 0x0000200003440984 */ /* 0x0008680000000c00 */
[----:B------:R4:W1:Y:S04]  /*6870*/  @P0 LDS.128 R60, [R4+0x10] ;  /* 0x00001000043c0984 */ /* 0x0008680000000c00 */
[----:B------:R4:W1:Y:S02]  /*6880*/  @P0 LDS.128 R76, [R0+0x10] ;  /* 0x00001000004c0984 */ /* 0x0008640000000c00 */
.L_x_104:
[----:B------:R-:W-:Y:S05]  /*6890*/  BSYNC B1 ;  /* 0x0000000000017941 */ /* 0x000fea0003800000 */
.L_x_103:
[----:B--2-4-:R-:W-:Y:S05]  /*68a0*/  VIADD R0, R48, 0x20 ;  /* 0x0000002030007836 */ /* 0x014fea0000000000 */
[----:B------:R-:W-:Y:S04]  /*68b0*/  SHF.R.U32.HI R0, RZ, 0x15, R0 ;  /* 0x00000015ff007819 */ /* 0x000fe80000011600 */
[----:B------:R-:W-:Y:S11]  /*68c0*/  LOP3.LUT P0, RZ, R0, 0x3, R92, 0x48, !PT ;  /* 0x0000000300ff7812 */ /* 0x000ff6000780485c */
[----:B------:R-:W-:Y:S02]  /*68d0*/  @!UPT UIADD3 URZ, UPT, UPT, URZ, URZ, URZ ;  /* 0x000000fffffff290 */ /* 0x000fe4000fffe0ff */
[----:B------:R-:W-:Y:S05]  /*68e0*/  @!P0 BRA `(.L_x_108) ;  /* 0x0000000000408947 */ /* 0x000fea0003800000 */
[----:B------:R-:W2:Y:S01]  /*68f0*/  LDCU.64 UR8, c[0x4][0x70] ;  /* 0x01000e00ff0877ac */ /* 0x000ea20008000a00 */
[----:B------:R-:W-:Y:S01]  /*6900*/  MOV R3, 0x0 ;  /* 0x0000000000037802 */ /* 0x000fe20000000f00 */
[----:B------:R-:W-:Y:S02]  /*6910*/  HFMA2 R12, -RZ, RZ, 0, 5.9604644775390625e-08 ;  /* 0x00000001ff0c7431 */ /* 0x000fe400000001ff */
[----:B-1----:R-:W-:Y:S02]  /*6920*/  IMAD.MOV.U32 R8, RZ, RZ, 0x192 ;  /* 0x00000192ff087424 */ /* 0x002fe400078e00ff */
[----:B------:R-:W-:Y:S01]  /*6930*/  IMAD.MOV.U32 R13, RZ, RZ, RZ ;  /* 0x000000ffff0d7224 */ /* 0x000fe200078e00ff */
[----:B------:R-:W1:Y:S01]  /*6940*/  LDCU.64 UR6, c[0x4][0x78] ;  /* 0x01000f00ff0677ac */ /* 0x000e620008000a00 */
[----:B------:R-:W4:Y:S01]  /*6950*/  LDC.64 R2, c[0x4][R3] ;  /* 0x0100000003027b82 */ /* 0x000f220000000a00 */
[----:B------:R-:W5:Y:S01]  /*6960*/  LDCU.64 UR4, c[0x4][0x10] ;  /* 0x01000200ff0477ac */ /* 0x000f620008000a00 */
[----:B--2---:R-:W-:Y:S01]  /*6970*/  MOV R5, UR9 ;  /* 0x0000000900057c02 */ /* 0x004fe20008000f00 */
[----:B------:R-:W-:Y:S01]  /*6980*/  IMAD.U32 R4, RZ, RZ, UR8 ;  /* 0x00000008ff047e24 */ /* 0x000fe2000f8e00ff */
[----:B-1----:R-:W-:Y:S01]  /*6990*/  MOV R7, UR7 ;  /* 0x0000000700077c02 */ /* 0x002fe20008000f00 */
[----:B------:R-:W-:Y:S01]  /*69a0*/  IMAD.U32 R6, RZ, RZ, UR6 ;  /* 0x00000006ff067e24 */ /* 0x000fe2000f8e00ff */
[----:B-----5:R-:W-:Y:S01]  /*69b0*/  MOV R11, UR5 ;  /* 0x00000005000b7c02 */ /* 0x020fe20008000f00 */
[----:B------:R-:W-:Y:S02]  /*69c0*/  IMAD.U32 R10, RZ, RZ, UR4 ;  /* 0x00000004ff0a7e24 */ /* 0x000fe4000f8e00ff */
[----:B------:R-:W-:Y:S07]  /*69d0*/  LEPC R20, `(.L_x_108) ;  /* 0x000000001014794e */ /* 0x000fee0000000000 */
[----:B---34-:R-:W-:Y:S05]  /*69e0*/  CALL.ABS.NOINC R2 ;  /* 0x0000000002007343 */ /* 0x018fea0003c00000 */
.L_x_108:
[----:B------:R-:W-:Y:S01]  /*69f0*/  ISETP.NE.AND P0, PT, R100, RZ, PT ;  /* 0x000000ff6400720c */ /* 0x000fe20003f05270 */
[----:B------:R-:W-:Y:S05]  /*6a00*/  WARPSYNC.ALL ;  /* 0x0000000000007948 */ /* 0x000fea0003800000 */
[----:B------:R-:W-:Y:S01]  /*6a10*/  R2UR UR4, R48 ;  /* 0x00000000300472ca */ /* 0x000fe200000e0000 */
[--C-:B-1----:R-:W-:Y:S01]  /*6a20*/  HADD2.F32 R0, -RZ, R56.reuse.H0_H0 ;  /* 0x20000038ff007230 */ /* 0x102fe20000004100 */
[----:B------:R-:W-:Y:S01]  /*6a30*/  R2UR UR5, R73 ;  /* 0x00000000490572ca */ /* 0x000fe200000e0000 */
[----:B------:R-:W-:Y:S01]  /*6a40*/  HADD2.F32 R2, -RZ, R56.H1_H1 ;  /* 0x30000038ff027230 */ /* 0x000fe20000004100 */
[----:B------:R-:W-:Y:S01]  /*6a50*/  USHF.L.U32 UR8, UR43, 0xd, URZ ;  /* 0x0000000d2b087899 */ /* 0x000fe200080006ff */
[--C-:B------:R-:W-:Y:S01]  /*6a60*/  HADD2.F32 R3, -RZ, R57.reuse.H0_H0 ;  /* 0x20000039ff037230 */ /* 0x100fe20000004100 */
[----:B------:R-:W-:Y:S01]  /*6a70*/  BSSY.RECONVERGENT B0, `(.L_x_109) ;  /* 0x000008b000007945 */ /* 0x000fe20003800200 */
[----:B------:R-:W-:Y:S02]  /*6a80*/  HADD2.F32 R48, -RZ, R57.H1_H1 ;  /* 0x30000039ff307230 */ /* 0x000fe40000004100 */
[--C-:B------:R-:W-:Y:S02]  /*6a90*/  HADD2.F32 R50, -RZ, R58.reuse.H0_H0 ;  /* 0x2000003aff327230 */ /* 0x100fe40000004100 */
[----:B------:R-:W-:Y:S02]  /*6aa0*/  HADD2.F32 R51, -RZ, R58.H1_H1 ;  /* 0x3000003aff337230 */ /* 0x000fe40000004100 */
[----:B------:R-:W1:Y:S01]  /*6ab0*/  LDTM.x32 R4, tmem[UR4+0x20] ;  /* 0x00002004000479ee */ /* 0x000e6200082c0000 */
[----:B------:R-:W-:Y:S01]  /*6ac0*/  NOP ;  /* 0x0000000000007918 */ /* 0x000fe20000000000 */
[----:B------:R-:W-:Y:S01]  /*6ad0*/  UIADD3 UR5, UPT, UPT, UR5, 0x100, URZ ;  /* 0x0000010005057890 */ /* 0x000fe2000fffe0ff */
[--C-:B------:R-:W-:Y:S02]  /*6ae0*/  HADD2.F32 R52, -RZ, R59.reuse.H0_H0 ;  /* 0x2000003bff347230 */ /* 0x100fe40000004100 */
[----:B------:R-:W-:Y:S01]  /*6af0*/  HADD2.F32 R53, -RZ, R59.H1_H1 ;  /* 0x3000003bff357230 */ /* 0x000fe20000004100 */
[----:B------:R-:W-:Y:S01]  /*6b00*/  UPRMT UR5, UR37, 0x654, UR5 ;  /* 0x0000065425057896 */ /* 0x000fe20008000005 */
[--C-:B------:R-:W-:Y:S02]  /*6b10*/  HADD2.F32 R54, -RZ, R60.reuse.H0_H0 ;  /* 0x2000003cff367230 */ /* 0x100fe40000004100 */
[----:B------:R-:W-:Y:S02]  /*6b20*/  HADD2.F32 R55, -RZ, R60.H1_H1 ;  /* 0x3000003cff377230 */ /* 0x000fe40000004100 */
[--C-:B------:R-:W-:Y:S02]  /*6b30*/  HADD2.F32 R56, -RZ, R61.reuse.H0_H0 ;  /* 0x2000003dff387230 */ /* 0x100fe40000004100 */
[----:B------:R-:W-:Y:S02]  /*6b40*/  HADD2.F32 R57, -RZ, R61.H1_H1 ;  /* 0x3000003dff397230 */ /* 0x000fe40000004100 */
[----:B-1----:R-:W-:Y:S01]  /*6b50*/  SYNCS.ARRIVE.TRANS64.RED.A1T0 RZ, [UR5], RZ ;  /* 0x000000ffffff79a7 */ /* 0x002fe20008100405 */
[--C-:B------:R-:W-:Y:S02]  /*6b60*/  HADD2.F32 R58, -RZ, R62.reuse.H0_H0 ;  /* 0x2000003eff3a7230 */ /* 0x100fe40000004100 */
[----:B------:R-:W-:Y:S02]  /*6b70*/  HADD2.F32 R59, -RZ, R62.H1_H1 ;  /* 0x3000003eff3b7230 */ /* 0x000fe40000004100 */
[--C-:B------:R-:W-:Y:S02]  /*6b80*/  HADD2.F32 R60, -RZ, R63.reuse.H0_H0 ;  /* 0x2000003fff3c7230 */ /* 0x100fe40000004100 */
[----:B------:R-:W-:Y:S02]  /*6b90*/  HADD2.F32 R61, -RZ, R63.H1_H1 ;  /* 0x3000003fff3d7230 */ /* 0x000fe40000004100 */
[C---:B------:R-:W-:Y:S01]  /*6ba0*/  FMUL R4, R47.reuse, R4 ;  /* 0x000000042f047220 */ /* 0x040fe20000400000 */
[C---:B------:R-:W-:Y:S01]  /*6bb0*/  FMUL R5, R47.reuse, R5 ;  /* 0x000000052f057220 */ /* 0x040fe20000400000 */
[C---:B------:R-:W-:Y:S01]  /*6bc0*/  FMUL R6, R47.reuse, R6 ;  /* 0x000000062f067220 */ /* 0x040fe20000400000 */
[----:B------:R-:W-:Y:S01]  /*6bd0*/  FMUL R7, R47, R7 ;  /* 0x000000072f077220 */ /* 0x000fe20000400000 */
[C---:B------:R-:W-:Y:S01]  /*6be0*/  FFMA R4, R49.reuse, R0, R4 ;  /* 0x0000000031047223 */ /* 0x040fe20000000004 */
[C---:B------:R-:W-:Y:S01]  /*6bf0*/  FFMA R5, R49.reuse, R2, R5 ;  /* 0x0000000231057223 */ /* 0x040fe20000000005 */
[C---:B------:R-:W-:Y:S01]  /*6c00*/  FFMA R6, R49.reuse, R3, R6 ;  /* 0x0000000331067223 */ /* 0x040fe20000000006 */
[----:B------:R-:W-:Y:S01]  /*6c10*/  FFMA R7, R49, R48, R7 ;  /* 0x0000003031077223 */ /* 0x000fe20000000007 */
[C---:B------:R-:W-:Y:S01]  /*6c20*/  FMUL R8, R47.reuse, R8 ;  /* 0x000000082f087220 */ /* 0x040fe20000400000 */
[----:B------:R-:W-:Y:S01]  /*6c30*/  FMUL R9, R47, R9 ;  /* 0x000000092f097220 */ /* 0x000fe20000400000 */
[----:B------:R-:W-:Y:S01]  /*6c40*/  F2FP.F16.F32.PACK_AB R4, R5, R4 ;  /* 0x000000040504723e */ /* 0x000fe200000000ff */
[----:B------:R-:W-:Y:S01]  /*6c50*/  FMUL R0, R47, R10 ;  /* 0x0000000a2f007220 */ /* 0x000fe20000400000 */
[----:B------:R-:W-:Y:S01]  /*6c60*/  F2FP.F16.F32.PACK_AB R5, R7, R6 ;  /* 0x000000060705723e */ /* 0x000fe200000000ff */
[C---:B------:R-:W-:Y:S01]  /*6c70*/  FFMA R8, R49.reuse, R50, R8 ;  /* 0x0000003231087223 */ /* 0x040fe20000000008 */
[C---:B------:R-:W-:Y:S01]  /*6c80*/  FFMA R9, R49.reuse, R51, R9 ;  /* 0x0000003331097223 */ /* 0x040fe20000000009 */
[----:B------:R-:W-:Y:S01]  /*6c90*/  FFMA R0, R49, R52, R0 ;  /* 0x0000003431007223 */ /* 0x000fe20000000000 */
[C---:B------:R-:W-:Y:S01]  /*6ca0*/  FMUL R2, R47.reuse, R11 ;  /* 0x0000000b2f027220 */ /* 0x040fe20000400000 */
[C---:B------:R-:W-:Y:S01]  /*6cb0*/  FMUL R3, R47.reuse, R12 ;  /* 0x0000000c2f037220 */ /* 0x040fe20000400000 */
[----:B------:R-:W-:Y:S01]  /*6cc0*/  FMUL R10, R47, R13 ;  /* 0x0000000d2f0a7220 */ /* 0x000fe20000400000 */
[----:B------:R-:W-:Y:S01]  /*6cd0*/  F2FP.F16.F32.PACK_AB R6, R9, R8 ;  /* 0x000000080906723e */ /* 0x000fe200000000ff */
[C---:B------:R-:W-:Y:S01]  /*6ce0*/  FFMA R2, R49.reuse, R53, R2 ;  /* 0x0000003531027223 */ /* 0x040fe20000000002 */
[C---:B------:R-:W-:Y:S01]  /*6cf0*/  FFMA R3, R49.reuse, R54, R3 ;  /* 0x0000003631037223 */ /* 0x040fe20000000003 */
[----:B------:R-:W-:Y:S01]  /*6d00*/  FFMA R10, R49, R55, R10 ;  /* 0x00000037310a7223 */ /* 0x000fe2000000000a */
[C---:B------:R-:W-:Y:S01]  /*6d10*/  FMUL R11, R47.reuse, R14 ;  /* 0x0000000e2f0b7220 */ /* 0x040fe20000400000 */
[C---:B------:R-:W-:Y:S01]  /*6d20*/  FMUL R15, R47.reuse, R15 ;  /* 0x0000000f2f0f7220 */ /* 0x040fe20000400000 */
[C---:B------:R-:W-:Y:S01]  /*6d30*/  FMUL R12, R47.reuse, R16 ;  /* 0x000000102f0c7220 */ /* 0x040fe20000400000 */
[----:B------:R-:W-:Y:S01]  /*6d40*/  FMUL R13, R47, R17 ;  /* 0x000000112f0d7220 */ /* 0x000fe20000400000 */
[----:B------:R-:W-:Y:S01]  /*6d50*/  FFMA R11, R49, R56, R11 ;  /* 0x00000038310b7223 */ /* 0x000fe2000000000b */
[----:B------:R-:W-:Y:S01]  /*6d60*/  FMUL R14, R47, R18 ;  /* 0x000000122f0e7220 */ /* 0x000fe20000400000 */
[----:B------:R-:W-:Y:S01]  /*6d70*/  FFMA R15, R49, R57, R15 ;  /* 0x00000039310f7223 */ /* 0x000fe2000000000f */
[--C-:B------:R-:W-:Y:S02]  /*6d80*/  HADD2.F32 R62, -RZ, R68.reuse.H0_H0 ;  /* 0x20000044ff3e7230 */ /* 0x100fe40000004100 */
[----:B------:R-:W-:Y:S01]  /*6d90*/  FMUL R19, R47, R19 ;  /* 0x000000132f137220 */ /* 0x000fe20000400000 */
[----:B------:R-:W-:Y:S01]  /*6da0*/  F2FP.F16.F32.PACK_AB R7, R2, R0 ;  /* 0x000000000207723e */ /* 0x000fe200000000ff */
[----:B------:R-:W-:Y:S01]  /*6db0*/  FFMA R12, R49, R58, R12 ;  /* 0x0000003a310c7223 */ /* 0x000fe2000000000c */
[----:B------:R-:W-:Y:S02]  /*6dc0*/  HADD2.F32 R63, -RZ, R68.H1_H1 ;  /* 0x30000044ff3f7230 */ /* 0x000fe40000004100 */
[----:B------:R-:W-:Y:S01]  /*6dd0*/  FMUL R16, R47, R20 ;  /* 0x000000142f107220 */ /* 0x000fe20000400000 */
[----:B------:R-:W-:Y:S01]  /*6de0*/  FFMA R13, R49, R59, R13 ;  /* 0x0000003b310d7223 */ /* 0x000fe2000000000d */
[----:B------:R1:W-:Y:S01]  /*6df0*/  STS.128 [R99+UR8], R4 ;  /* 0x0000000463007988 */ /* 0x0003e20008000c08 */
[--C-:B---3--:R-:W-:Y:S02]  /*6e00*/  HADD2.F32 R64, -RZ, R69.reuse.H0_H0 ;  /* 0x20000045ff407230 */ /* 0x108fe40000004100 */
[----:B------:R-:W-:Y:S01]  /*6e10*/  FMUL R17, R47, R21 ;  /* 0x000000152f117220 */ /* 0x000fe20000400000 */
[----:B------:R-:W-:Y:S01]  /*6e20*/  FFMA R14, R49, R60, R14 ;  /* 0x0000003c310e7223 */ /* 0x000fe2000000000e */
[----:B------:R-:W-:Y:S02]  /*6e30*/  HADD2.F32 R65, -RZ, R69.H1_H1 ;  /* 0x30000045ff417230 */ /* 0x000fe40000004100 */
[----:B------:R-:W-:Y:S01]  /*6e40*/  FMUL R18, R47, R22 ;  /* 0x000000162f127220 */ /* 0x000fe20000400000 */
[----:B------:R-:W-:Y:S01]  /*6e50*/  FFMA R19, R49, R61, R19 ;  /* 0x0000003d31137223 */ /* 0x000fe20000000013 */
[----:B------:R-:W-:Y:S02]  /*6e60*/  HADD2.F32 R66, -RZ, R70.H0_H0 ;  /* 0x20000046ff427230 */ /* 0x000fe40000004100 */
[----:B------:R-:W-:Y:S01]  /*6e70*/  FMUL R23, R47, R23 ;  /* 0x000000172f177220 */ /* 0x000fe20000400000 */
[--C-:B------:R-:W-:Y:S02]  /*6e80*/  HADD2.F32 R74, -RZ, R78.reuse.H0_H0 ;  /* 0x2000004eff4a7230 */ /* 0x100fe40000004100 */
[----:B------:R-:W-:Y:S01]  /*6e90*/  FFMA R16, R49, R62, R16 ;  /* 0x0000003e31107223 */ /* 0x000fe20000000010 */
[----:B------:R-:W-:Y:S01]  /*6ea0*/  HADD2.F32 R75, -RZ, R78.H1_H1 ;  /* 0x3000004eff4b7230 */ /* 0x000fe20000004100 */
[----:B------:R-:W-:Y:S01]  /*6eb0*/  IADD3 R78, PT, PT, R99, UR8, RZ ;  /* 0x00000008634e7c10 */ /* 0x000fe2000fffe0ff */
[----:B------:R-:W-:Y:S02]  /*6ec0*/  HADD2.F32 R67, -RZ, R70.H1_H1 ;  /* 0x30000046ff437230 */ /* 0x000fe40000004100 */
[----:B------:R-:W-:Y:S01]  /*6ed0*/  FMUL R20, R47, R24 ;  /* 0x000000182f147220 */ /* 0x000fe20000400000 */
[----:B------:R-:W-:Y:S01]  /*6ee0*/  FFMA R17, R49, R63, R17 ;  /* 0x0000003f31117223 */ /* 0x000fe20000000011 */
[--C-:B------:R-:W-:Y:S02]  /*6ef0*/  HADD2.F32 R68, -RZ, R71.reuse.H0_H0 ;  /* 0x20000047ff447230 */ /* 0x100fe40000004100 */
[----:B------:R-:W-:Y:S01]  /*6f00*/  FMUL R21, R47, R25 ;  /* 0x000000192f157220 */ /* 0x000fe20000400000 */
[----:B------:R-:W-:Y:S01]  /*6f10*/  FFMA R18, R49, R64, R18 ;  /* 0x0000004031127223 */ /* 0x000fe20000000012 */
[----:B------:R-:W-:Y:S02]  /*6f20*/  HADD2.F32 R69, -RZ, R71.H1_H1 ;  /* 0x30000047ff457230 */ /* 0x000fe40000004100 */
[----:B------:R-:W-:Y:S01]  /*6f30*/  FMUL R22, R47, R26 ;  /* 0x0000001a2f167220 */ /* 0x000fe20000400000 */
[----:B------:R-:W-:Y:S01]  /*6f40*/  F2FP.F16.F32.PACK_AB R8, R10, R3 ;  /* 0x000000030a08723e */ /* 0x000fe200000000ff */
[----:B------:R-:W-:Y:S01]  /*6f50*/  FFMA R23, R49, R65, R23 ;  /* 0x0000004131177223 */ /* 0x000fe20000000017 */
[----:B------:R-:W-:Y:S01]  /*6f60*/  F2FP.F16.F32.PACK_AB R9, R15, R11 ;  /* 0x0000000b0f09723e */ /* 0x000fe200000000ff */
[--C-:B------:R-:W-:Y:S02]  /*6f70*/  HADD2.F32 R70, -RZ, R76.reuse.H0_H0 ;  /* 0x2000004cff467230 */ /* 0x100fe40000004100 */
[----:B------:R-:W-:Y:S01]  /*6f80*/  FMUL R27, R47, R27 ;  /* 0x0000001b2f1b7220 */ /* 0x000fe20000400000 */
[----:B------:R-:W-:Y:S01]  /*6f90*/  IADD3 R106, PT, PT, R106, R78, RZ ;  /* 0x0000004e6a6a7210 */ /* 0x000fe20007ffe0ff */
[----:B------:R-:W-:Y:S01]  /*6fa0*/  FFMA R20, R49, R66, R20 ;  /* 0x0000004231147223 */ /* 0x000fe20000000014 */
[----:B------:R-:W-:Y:S01]  /*6fb0*/  F2FP.F16.F32.PACK_AB R10, R13, R12 ;  /* 0x0000000c0d0a723e */ /* 0x000fe200000000ff */
[----:B------:R-:W-:Y:S01]  /*6fc0*/  HADD2.F32 R71, -RZ, R76.H1_H1 ;  /* 0x3000004cff477230 */ /* 0x000fe20000004100 */
[----:B------:R-:W-:Y:S01]  /*6fd0*/  F2FP.F16.F32.PACK_AB R11, R19, R14 ;  /* 0x0000000e130b723e */ /* 0x000fe200000000ff */
[----:B------:R-:W-:Y:S01]  /*6fe0*/  FMUL R24, R47, R28 ;  /* 0x0000001c2f187220 */ /* 0x000fe20000400000 */
[----:B------:R-:W-:Y:S01]  /*6ff0*/  FFMA R21, R49, R67, R21 ;  /* 0x0000004331157223 */ /* 0x000fe20000000015 */
[--C-:B------:R-:W-:Y:S02]  /*7000*/  HADD2.F32 R72, -RZ, R77.reuse.H0_H0 ;  /* 0x2000004dff487230 */ /* 0x100fe40000004100 */
[----:B------:R-:W-:Y:S01]  /*7010*/  FMUL R25, R47, R29 ;  /* 0x0000001d2f197220 */ /* 0x000fe20000400000 */
[----:B------:R1:W-:Y:S01]  /*7020*/  STS.128 [R106+0x10], R8 ;  /* 0x000010086a007388 */ /* 0x0003e20000000c00 */
[----:B------:R-:W-:Y:S01]  /*7030*/  FFMA R22, R49, R68, R22 ;  /* 0x0000004431167223 */ /* 0x000fe20000000016 */
[----:B------:R-:W-:Y:S02]  /*7040*/  HADD2.F32 R73, -RZ, R77.H1_H1 ;  /* 0x3000004dff497230 */ /* 0x000fe40000004100 */
[----:B------:R-:W-:Y:S01]  /*7050*/  FMUL R26, R47, R30 ;  /* 0x0000001e2f1a7220 */ /* 0x000fe20000400000 */
[----:B------:R-:W-:Y:S01]  /*7060*/  FFMA R27, R49, R69, R27 ;  /* 0x00000045311b7223 */ /* 0x000fe2000000001b */
        /* <DEDUP_REMOVED lines=10> */
[----:B------:R-:W-:Y:S01]  /*7110*/  F2FP.F16.F32.PACK_AB R17, R23, R18 ;  /* 0x000000121711723e */ /* 0x000fe200000000ff */
[----:B------:R-:W-:Y:S01]  /*7120*/  FFMA R31, R49, R73, R31 ;  /* 0x00000049311f7223 */ /* 0x000fe2000000001f */
[----:B------:R-:W-:Y:S01]  /*7130*/  FMUL R35, R47, R35 ;  /* 0x000000232f237220 */ /* 0x000fe20000400000 */
[----:B------:R-:W-:Y:S01]  /*7140*/  IADD3 R105, PT, PT, R105, R78, RZ ;  /* 0x0000004e69697210 */ /* 0x000fe20007ffe0ff */
[----:B------:R-:W-:Y:S01]  /*7150*/  FFMA R28, R49, R74, R28 ;  /* 0x0000004a311c7223 */ /* 0x000fe2000000001c */
[----:B------:R-:W-:Y:S01]  /*7160*/  F2FP.F16.F32.PACK_AB R18, R21, R20 ;  /* 0x000000141512723e */ /* 0x000fe200000000ff */
[----:B------:R-:W-:Y:S01]  /*7170*/  FFMA R29, R49, R75, R29 ;  /* 0x0000004b311d7223 */ /* 0x000fe2000000001d */
[----:B------:R-:W-:Y:S01]  /*7180*/  F2FP.F16.F32.PACK_AB R19, R27, R22 ;  /* 0x000000161b13723e */ /* 0x000fe200000000ff */
[C---:B------:R-:W-:Y:S01]  /*7190*/  FFMA R30, R49.reuse, R76, R30 ;  /* 0x0000004c311e7223 */ /* 0x040fe2000000001e */
[----:B------:R-:W-:Y:S01]  /*71a0*/  FFMA R35, R49, R77, R35 ;  /* 0x0000004d31237223 */ /* 0x000fe20000000023 */
[----:B------:R-:W-:Y:S02]  /*71b0*/  F2FP.F16.F32.PACK_AB R24, R25, R24 ;  /* 0x000000181918723e */ /* 0x000fe400000000ff */
[----:B------:R1:W-:Y:S01]  /*71c0*/  STS.128 [R105+0x20], R16 ;  /* 0x0000201069007388 */ /* 0x0003e20000000c00 */
[----:B------:R-:W-:Y:S02]  /*71d0*/  F2FP.F16.F32.PACK_AB R25, R31, R26 ;  /* 0x0000001a1f19723e */ /* 0x000fe400000000ff */
[----:B------:R-:W-:Y:S02]  /*71e0*/  F2FP.F16.F32.PACK_AB R26, R29, R28 ;  /* 0x0000001c1d1a723e */ /* 0x000fe400000000ff */
[----:B------:R-:W-:Y:S02]  /*71f0*/  F2FP.F16.F32.PACK_AB R27, R35, R30 ;  /* 0x0000001e231b723e */ /* 0x000fe400000000ff */
[----:B------:R-:W-:Y:S05]  /*7200*/  IADD3 R0, PT, PT, R98, R106, RZ ;  /* 0x0000006a62007210 */ /* 0x000fea0007ffe0ff */
        /* <DEDUP_REMOVED lines=9> */
[----:B------:R-:W-:Y:S02]  /*72a0*/  UIADD3 UR10, UP0, UPT, UR54, 0x680, URZ ;  /* 0x00000680360a7890 */ /* 0x000fe4000ff1e0ff */
[----:B------:R-:W-:Y:S02]  /*72b0*/  UIADD3 UR5, UPT, UPT, UR41, 0x20, URZ ;  /* 0x0000002029057890 */ /* 0x000fe4000fffe0ff */
[----:B------:R-:W-:Y:S02]  /*72c0*/  UIADD3 UR4, UPT, UPT, UR48, 0x200, UR8 ;  /* 0x0000020030047890 */ /* 0x000fe4000fffe008 */
[----:B------:R-:W-:Y:S01]  /*72d0*/  UIADD3.X UR11, UPT, UPT, URZ, UR55, URZ, UP0, !UPT ;  /* 0x00000037ff0b7290 */ /* 0x000fe200087fe4ff */
[----:B------:R-:W-:Y:S01]  /*72e0*/  UMOV UR6, UR42 ;  /* 0x0000002a00067c82 */ /* 0x000fe20008000000 */
[----:B------:R-:W-:Y:S07]  /*72f0*/  UMOV UR7, UR36 ;  /* 0x0000002400077c82 */ /* 0x000fee0008000000 */
[----:B------:R2:W-:Y:S02]  /*7300*/  UTMASTG.3D [UR4], [UR10] ;  /* 0x000000040a0073b5 */ /* 0x0005e40008010000 */
[----:B--2---:R0:W-:Y:S02]  /*7310*/  UTMACMDFLUSH ;  /* 0x00000000000079b7 */ /* 0x0041e40000000000 */
.L_x_110:
[----:B------:R-:W-:Y:S05]  /*7320*/  BSYNC.RECONVERGENT B0 ;  /* 0x0000000000007941 */ /* 0x000fea0003800200 */
.L_x_109:
[----:B------:R-:W-:Y:S01]  /*7330*/  UIADD3 UR43, UPT, UPT, UR43, 0x1, URZ ;  /* 0x000000012b2b7890 */ /* 0x000fe2000fffe0ff */
[----:B------:R-:W-:Y:S03]  /*7340*/  BSSY.RECONVERGENT B0, `(.L_x_111) ;  /* 0x0000008000007945 */ /* 0x000fe60003800200 */
[----:B------:R-:W-:Y:S04]  /*7350*/  UISETP.NE.AND UP0, UPT, UR43, 0x3, UPT ;  /* 0x000000032b00788c */ /* 0x000fe8000bf05270 */
[----:B------:R-:W-:Y:S02]  /*7360*/  UISETP.EQ.XOR UP1, UPT, UR40, 0x3, !UP0 ;  /* 0x000000032800788c */ /* 0x000fe4000c722a70 */
[----:B------:R-:W-:Y:S02]  /*7370*/  USEL UR56, UR43, URZ, UP0 ;  /* 0x000000ff2b387287 */ /* 0x000fe40008000000 */
[----:B------:R-:W-:Y:S04]  /*7380*/  USEL UR4, URZ, 0x1, !UP1 ;  /* 0x00000001ff047887 */ /* 0x000fe8000c800000 */
[----:B------:R-:W-:Y:S01]  /*7390*/  ULOP3.LUT UR51, UR51, UR4, URZ, 0x3c, !UPT ;  /* 0x0000000433337292 */ /* 0x000fe2000f8e3cff */
[----:B------:R-:W-:Y:S11]  /*73a0*/  @P0 BRA `(.L_x_112) ;  /* 0x0000000000040947 */ /* 0x000ff60003800000 */
[----:B------:R-:W-:Y:S04]  /*73b0*/  DEPBAR.LE SB0, 0x1 ;  /* 0x000080400000791a */ /* 0x000fe80000000000 */
.L_x_112:
[----:B------:R-:W-:Y:S05]  /*73c0*/  BSYNC.RECONVERGENT B0 ;  /* 0x0000000000007941 */ /* 0x000fea0003800200 */
.L_x_111:
[----:B------:R-:W-:Y:S01]  /*73d0*/  BAR.SYNC.DEFER_BLOCKING 0x1, 0x80 ;  /* 0x0042000000007b1d */ /* 0x000fe20000010000 */
[----:B------:R-:W-:Y:S01]  /*73e0*/  UISETP.NE.AND UP0, UPT, UR50, -0x2, UPT ;  /* 0xfffffffe3200788c */ /* 0x000fe2000bf05270 */
[----:B------:R-:W-:Y:S08]  /*73f0*/  IADD3 R45, PT, PT, R45, 0x1, RZ ;  /* 0x000000012d2d7810 */ /* 0x000ff00007ffe0ff */
[----:B------:R-:W-:Y:S05]  /*7400*/  BRA.U !UP0, `(.L_x_113) ;  /* 0x0000000108287547 */ /* 0x000fea000b800000 */
[----:B------:R-:W-:Y:S01]  /*7410*/  ISETP.NE.AND P0, PT, R104, RZ, PT ;  /* 0x000000ff6800720c */ /* 0x000fe20003f05270 */
[----:B------:R-:W-:Y:S01]  /*7420*/  IMAD.U32 R2, RZ, RZ, UR49 ;  /* 0x00000031ff027e24 */ /* 0x000fe2000f8e00ff */
[----:B------:R-:W-:Y:S01]  /*7430*/  UIADD3 UR49, UPT, UPT, UR49, 0x1, URZ ;  /* 0x0000000131317890 */ /* 0x000fe2000fffe0ff */
[----:B-1----:R-:W-:Y:S03]  /*7440*/  IMAD.U32 R0, RZ, RZ, UR37 ;  /* 0x00000025ff007e24 */ /* 0x002fe6000f8e00ff */
[----:B------:R-:W-:Y:S04]  /*7450*/  UISETP.NE.AND UP0, UPT, UR49, 0x3, UPT ;  /* 0x000000033100788c */ /* 0x000fe8000bf05270 */
[----:B------:R-:W-:Y:S03]  /*7460*/  USEL UR49, UR49, URZ, UP0 ;  /* 0x000000ff31317287 */ /* 0x000fe60008000000 */
[----:B------:R-:W-:Y:S05]  /*7470*/  @P0 LEA R2, R2, UR48, 0x3 ;  /* 0x0000003002020c11 */ /* 0x000fea000f8e18ff */
[----:B------:R-:W-:Y:S05]  /*7480*/  @P0 VIADD R2, R2, 0x98 ;  /* 0x0000009802020836 */ /* 0x000fea0000000000 */
[----:B------:R-:W-:Y:S04]  /*7490*/  @P0 PRMT R0, R0, 0x654, R2 ;  /* 0x0000065400000816 */ /* 0x000fe80000000002 */
[----:B------:R2:W-:Y:S03]  /*74a0*/  @P0 SYNCS.ARRIVE.TRANS64.RED.A1T0 RZ, [R0+URZ], RZ ;  /* 0x000000ff00ff09a7 */ /* 0x0005e600081004ff */
.L_x_113:
[----:B------:R-:W-:Y:S01]  /*74b0*/  ISETP.NE.AND P2, PT, R101, RZ, PT ;  /* 0x000000ff6500720c */ /* 0x000fe20003f45270 */
[----:B------:R-:W-:Y:S01]  /*74c0*/  UIADD3 UR50, UPT, UPT, UR50, 0x2, URZ ;  /* 0x0000000232327890 */ /* 0x000fe2000fffe0ff */
[----:B------:R-:W-:Y:S01]  /*74d0*/  ISETP.NE.AND P0, PT, R103, 0x2, PT ;  /* 0x000000026700780c */ /* 0x000fe20003f05270 */
[----:B------:R-:W-:Y:S01]  /*74e0*/  IMAD.IADD R14, R43, 0x1, R86 ;  /* 0x000000012b0e7824 */ /* 0x000fe200078e0256 */
[----:B------:R-:W-:Y:S01]  /*74f0*/  ISETP.NE.AND P1, PT, R45, 0x4, PT ;  /* 0x000000042d00780c */ /* 0x000fe20003f25270 */
[----:B------:R-:W-:Y:S01]  /*7500*/  IMAD.IADD R15, R44, 0x1, R87 ;  /* 0x000000012c0f7824 */ /* 0x000fe200078e0257 */
[----:B------:R-:W-:Y:S02]  /*7510*/  SEL R2, RZ, 0x1, P0 ;  /* 0x00000001ff027807 */ /* 0x000fe40000000000 */
[----:B-12---:R-:W-:Y:S02]  /*7520*/  SEL R0, RZ, 0x1, P1 ;  /* 0x00000001ff007807 */ /* 0x006fe40000800000 */
[----:B------:R-:W-:Y:S02]  /*7530*/  LOP3.LUT R96, R96, R2, RZ, 0x3c, !PT ;  /* 0x0000000260607212 */ /* 0x000fe400078e3cff */
[----:B------:R-:W-:Y:S02]  /*7540*/  LOP3.LUT R97, R97, R0, RZ, 0x3c, !PT ;  /* 0x0000000061617212 */ /* 0x000fe400078e3cff */
[----:B------:R-:W-:Y:S02]  /*7550*/  @P2 R2UR UR36, R95 ;  /* 0x000000005f2422ca */ /* 0x000fe400000e0000 */
[----:B------:R-:W-:Y:S02]  /*7560*/  SEL R103, R103, RZ, P0 ;  /* 0x000000ff67677207 */ /* 0x000fe40000000000 */
[----:B------:R-:W-:Y:S01]  /*7570*/  SEL R45, R45, RZ, P1 ;  /* 0x000000ff2d2d7207 */ /* 0x000fe20000800000 */
[----:B------:R-:W-:Y:S10]  /*7580*/  @P2 BRA `(.L_x_114) ;  /* 0xffffffd800042947 */ /* 0x000ff4000383ffff */
[----:B------:R-:W-:-:S09]  /*7590*/  UISETP.NE.AND UP0, UPT, UR53, URZ, UPT ;  /* 0x000000ff3500728c */ /* 0x000fd2000bf05270 */
[----:B------:R-:W-:Y:S05]  /*75a0*/  BRA.U !UP0, `(.L_x_115) ;  /* 0x0000000108487547 */ /* 0x000fea000b800000 */
[----:B------:R-:W1:Y:S02]  /*75b0*/  LDCU.64 UR4, c[0x0][0x890] ;  /* 0x00011200ff0477ac */ /* 0x000e640008000a00 */
[----:B-1----:R-:W-:-:S04]  /*75c0*/  UISETP.NE.U32.AND UP0, UPT, UR4, URZ, UPT ;  /* 0x000000ff0400728c */ /* 0x002fc8000bf05070 */
[----:B------:R-:W-:-:S09]  /*75d0*/  UISETP.NE.AND.EX UP0, UPT, UR5, URZ, UPT, UP0 ;  /* 0x000000ff0500728c */ /* 0x000fd2000bf05300 */
[----:B------:R-:W-:Y:S05]  /*75e0*/  BRA.U UP0, `(.L_x_116) ;  /* 0x00000001000c7547 */ /* 0x000fea000b800000 */
[----:B------:R-:W-:-:S13]  /*75f0*/  FSETP.NEU.AND P0, PT, R49, RZ, PT ;  /* 0x000000ff3100720b */ /* 0x000fda0003f0d000 */
[----:B------:R-:W-:Y:S05]  /*7600*/  @!P0 EXIT ;  /* 0x000000000000894d */ /* 0x000fea0003800000 */
[----:B------:R-:W-:Y:S05]  /*7610*/  BRA `(.L_x_115) ;  /* 0x00000000002c7947 */ /* 0x000fea0003800000 */
.L_x_116:
[----:B------:R-:W-:Y:S01]  /*7620*/  ISETP.NE.AND P0, PT, R102, RZ, PT ;  /* 0x000000ff6600720c */ /* 0x000fe20003f05270 */
[----:B------:R-:W-:-:S12]  /*7630*/  BSSY.RECONVERGENT B0, `(.L_x_115) ;  /* 0x0000009000007945 */ /* 0x000fd80003800200 */
[----:B------:R-:W-:Y:S05]  /*7640*/  @P0 BRA `(.L_x_117) ;  /* 0x0000000000140947 */ /* 0x000fea0003800000 */
[----:B------:R-:W1:Y:S02]  /*7650*/  LDCU.64 UR4, c[0x0][0x888] ;  /* 0x00011100ff0477ac */ /* 0x000e640008000a00 */
[----:B-1----:R-:W-:-:S04]  /*7660*/  ISETP.NE.U32.AND P0, PT, RZ, UR4, PT ;  /* 0x00000004ff007c0c */ /* 0x002fc8000bf05070 */
[----:B------:R-:W-:-:S13]  /*7670*/  ISETP.NE.AND.EX P0, PT, RZ, UR5, PT, P0 ;  /* 0x00000005ff007c0c */ /* 0x000fda000bf05300 */
[----:B------:R-:W-:Y:S05]  /*7680*/  @!P0 EXIT ;  /* 0x000000000000894d */ /* 0x000fea0003800000 */
[----:B------:R-:W-:Y:S05]  /*7690*/  BRA `(.L_x_118) ;  /* 0x0000000000087947 */ /* 0x000fea0003800000 */
.L_x_117:
[----:B------:R-:W-:-:S13]  /*76a0*/  FSETP.NEU.AND P0, PT, R49, RZ, PT ;  /* 0x000000ff3100720b */ /* 0x000fda0003f0d000 */
[----:B------:R-:W-:Y:S05]  /*76b0*/  @!P0 EXIT ;  /* 0x000000000000894d */ /* 0x000fea0003800000 */
.L_x_118:
[----:B------:R-:W-:Y:S05]  /*76c0*/  BSYNC.RECONVERGENT B0 ;  /* 0x0000000000007941 */ /* 0x000fea0003800200 */
.L_x_115:
[----:B------:R-:W-:Y:S01]  /*76d0*/  ULEA UR4, UR49, UR48, 0x3 ;  /* 0x0000003031047291 */ /* 0x000fe2000f8e18ff */
[----:B------:R-:W-:-:S04]  /*76e0*/  DEPBAR.LE SB0, 0x0 ;  /* 0x000080000000791a */ /* 0x000fc80000000000 */
[----:B------:R-:W-:-:S04]  /*76f0*/  UIADD3 UR4, UPT, UPT, UR4, 0x98, URZ ;  /* 0x0000009804047890 */ /* 0x000fc8000fffe0ff */
[----:B------:R-:W-:-:S09]  /*7700*/  UPRMT UR4, UR37, 0x654, UR4 ;  /* 0x0000065425047896 */ /* 0x000fd20008000004 */
[----:B------:R-:W-:Y:S01]  /*7710*/  SYNCS.ARRIVE.TRANS64.RED.A1T0 RZ, [UR4], RZ ;  /* 0x000000ffffff79a7 */ /* 0x000fe20008100404 */
[----:B------:R-:W-:Y:S05]  /*7720*/  EXIT ;  /* 0x000000000000794d */ /* 0x000fea0003800000 */
.L_x_19:
[----:B--2---:R2:W1:Y:S02]  /*7730*/  SYNCS.PHASECHK.TRANS64.TRYWAIT P0, [R2+URZ+0x130], R3 ;  /* 0x00013003020075a7 */ /* 0x00446400080011ff */
[----:B-1----:R-:W-:Y:S05]  /*7740*/  @!P0 NANOSLEEP.SYNCS 0x989680 ;  /* 0x009896800000895d */ /* 0x002fea0003900000 */
[----:B------:R-:W1:Y:S02]  /*7750*/  @!P0 SYNCS.PHASECHK.TRANS64 P0, [R2+URZ+0x130], R3 ;  /* 0x00013003020085a7 */ /* 0x000e6400080010ff */
[----:B-1----:R-:W-:Y:S05]  /*7760*/  @!P0 BRA `(.L_x_19) ;  /* 0xfffffffc00f08947 */ /* 0x002fea000383ffff */
[----:B------:R-:W-:Y:S05]  /*7770*/  BRA `(.L_x_119) ;  /* 0xffffff9c00b07947 */ /* 0x000fea000383ffff */
.L_x_22:
[----:B-1----:R-:W-:-:S07]  /*7780*/  MOV R2, UR33 ;  /* 0x0000002100027c02 */ /* 0x002fce0008000f00 */
.L_x_120:
[----:B-1----:R1:W2:Y:S02]  /*7790*/  SYNCS.PHASECHK.TRANS64.TRYWAIT P0, [R2+URZ+0x40], R4 ;  /* 0x00004004020075a7 */ /* 0x0022a400080011ff */
[----:B--2---:R-:W-:Y:S05]  /*77a0*/  @!P0 NANOSLEEP.SYNCS 0x989680 ;  /* 0x009896800000895d */ /* 0x004fea0003900000 */
[----:B------:R-:W2:Y:S02]  /*77b0*/  @!P0 SYNCS.PHASECHK.TRANS64 P0, [R2+URZ+0x40], R4 ;  /* 0x00004004020085a7 */ /* 0x000ea400080010ff */
[----:B--2---:R-:W-:Y:S05]  /*77c0*/  @!P0 BRA `(.L_x_120) ;  /* 0xfffffffc00f08947 */ /* 0x004fea000383ffff */
[----:B------:R-:W-:Y:S05]  /*77d0*/  BRA `(.L_x_21) ;  /* 0xffffffa000007947 */ /* 0x000fea000383ffff */
.L_x_28:
[----:B-1----:R-:W-:-:S07]  /*77e0*/  MOV R2, UR17 ;  /* 0x0000001100027c02 */ /* 0x002fce0008000f00 */
.L_x_121:
[----:B-1----:R1:W2:Y:S02]  /*77f0*/  SYNCS.PHASECHK.TRANS64.TRYWAIT P0, [R2+URZ+0x40], R4 ;  /* 0x00004004020075a7 */ /* 0x0022a400080011ff */
[----:B--2---:R-:W-:Y:S05]  /*7800*/  @!P0 NANOSLEEP.SYNCS 0x989680 ;  /* 0x009896800000895d */ /* 0x004fea0003900000 */
[----:B------:R-:W2:Y:S02]  /*7810*/  @!P0 SYNCS.PHASECHK.TRANS64 P0, [R2+URZ+0x40], R4 ;  /* 0x00004004020085a7 */ /* 0x000ea400080010ff */
[----:B--2---:R-:W-:Y:S05]  /*7820*/  @!P0 BRA `(.L_x_121) ;  /* 0xfffffffc00f08947 */ /* 0x004fea000383ffff */
[----:B------:R-:W-:Y:S05]  /*7830*/  BRA `(.L_x_27) ;  /* 0xffffffa000a87947 */ /* 0x000fea000383ffff */
.L_x_32:
[----:B-1----:R1:W2:Y:S02]  /*7840*/  SYNCS.PHASECHK.TRANS64.TRYWAIT P0, [R2+URZ+0xc0], R3 ;  /* 0x0000c003020075a7 */ /* 0x0022a400080011ff */
[----:B--2---:R-:W-:Y:S05]  /*7850*/  @!P0 NANOSLEEP.SYNCS 0x989680 ;  /* 0x009896800000895d */ /* 0x004fea0003900000 */
[----:B------:R-:W2:Y:S02]  /*7860*/  @!P0 SYNCS.PHASECHK.TRANS64 P0, [R2+URZ+0xc0], R3 ;  /* 0x0000c003020085a7 */ /* 0x000ea400080010ff */
[----:B--2---:R-:W-:Y:S05]  /*7870*/  @!P0 BRA `(.L_x_32) ;  /* 0xfffffffc00f08947 */ /* 0x004fea000383ffff */
[----:B------:R-:W-:Y:S05]  /*7880*/  BRA `(.L_x_122) ;  /* 0xffffffa400387947 */ /* 0x000fea000383ffff */
.L_x_36:
[----:B----4-:R-:W-:-:S07]  /*7890*/  MOV R0, UR5 ;  /* 0x0000000500007c02 */ /* 0x010fce0008000f00 */
.L_x_123:
[----:B-1----:R1:W2:Y:S02]  /*78a0*/  SYNCS.PHASECHK.TRANS64.TRYWAIT P0, [R0+URZ], R2 ;  /* 0x00000002000075a7 */ /* 0x0022a400080011ff */
[----:B--2---:R-:W-:Y:S05]  /*78b0*/  @!P0 NANOSLEEP.SYNCS 0x989680 ;  /* 0x009896800000895d */ /* 0x004fea0003900000 */
[----:B------:R-:W2:Y:S02]  /*78c0*/  @!P0 SYNCS.PHASECHK.TRANS64 P0, [R0+URZ], R2 ;  /* 0x00000002000085a7 */ /* 0x000ea400080010ff */
[----:B--2---:R-:W-:Y:S05]  /*78d0*/  @!P0 BRA `(.L_x_123) ;  /* 0xfffffffc00f08947 */ /* 0x004fea000383ffff */
[----:B------:R-:W-:Y:S05]  /*78e0*/  BRA `(.L_x_124) ;  /* 0xffffffa800a87947 */ /* 0x000fea000383ffff */
.L_x_37:
[----:B----4-:R-:W-:-:S07]  /*78f0*/  MOV R0, UR5 ;  /* 0x0000000500007c02 */ /* 0x010fce0008000f00 */
.L_x_125:
[----:B-1----:R1:W2:Y:S02]  /*7900*/  SYNCS.PHASECHK.TRANS64.TRYWAIT P0, [R0+URZ], R3 ;  /* 0x00000003000075a7 */ /* 0x0022a400080011ff */
[----:B--2---:R-:W-:Y:S05]  /*7910*/  @!P0 NANOSLEEP.SYNCS 0x989680 ;  /* 0x009896800000895d */ /* 0x004fea0003900000 */
[----:B------:R-:W2:Y:S02]  /*7920*/  @!P0 SYNCS.PHASECHK.TRANS64 P0, [R0+URZ], R3 ;  /* 0x00000003000085a7 */ /* 0x000ea400080010ff */
[----:B--2---:R-:W-:Y:S05]  /*7930*/  @!P0 BRA `(.L_x_125) ;  /* 0xfffffffc00f08947 */ /* 0x004fea000383ffff */
[----:B------:R-:W-:Y:S05]  /*7940*/  BRA `(.L_x_126) ;  /* 0xffffffa800b47947 */ /* 0x000fea000383ffff */
.L_x_38:
[----:B----4-:R-:W-:-:S07]  /*7950*/  MOV R0, UR5 ;  /* 0x0000000500007c02 */ /* 0x010fce0008000f00 */
.L_x_127:
[----:B-1----:R1:W2:Y:S02]  /*7960*/  SYNCS.PHASECHK.TRANS64.TRYWAIT P0, [R0+URZ], R3 ;  /* 0x00000003000075a7 */ /* 0x0022a400080011ff */
[----:B--2---:R-:W-:Y:S05]  /*7970*/  @!P0 NANOSLEEP.SYNCS 0x989680 ;  /* 0x009896800000895d */ /* 0x004fea0003900000 */
[----:B------:R-:W2:Y:S02]  /*7980*/  @!P0 SYNCS.PHASECHK.TRANS64 P0, [R0+URZ], R3 ;  /* 0x00000003000085a7 */ /* 0x000ea400080010ff */
[----:B--2---:R-:W-:Y:S05]  /*7990*/  @!P0 BRA `(.L_x_127) ;  /* 0xfffffffc00f08947 */ /* 0x004fea000383ffff */
[----:B------:R-:W-:Y:S05]  /*79a0*/  BRA `(.L_x_128) ;  /* 0xffffffa800c07947 */ /* 0x000fea000383ffff */
.L_x_39:
[----:B----4-:R-:W-:-:S07]  /*79b0*/  MOV R0, UR5 ;  /* 0x0000000500007c02 */ /* 0x010fce0008000f00 */
.L_x_129:
[----:B-1----:R1:W2:Y:S02]  /*79c0*/  SYNCS.PHASECHK.TRANS64.TRYWAIT P0, [R0+URZ], R3 ;  /* 0x00000003000075a7 */ /* 0x0022a400080011ff */
[----:B--2---:R-:W-:Y:S05]  /*79d0*/  @!P0 NANOSLEEP.SYNCS 0x989680 ;  /* 0x009896800000895d */ /* 0x004fea0003900000 */
[----:B------:R-:W2:Y:S02]  /*79e0*/  @!P0 SYNCS.PHASECHK.TRANS64 P0, [R0+URZ], R3 ;  /* 0x00000003000085a7 */ /* 0x000ea400080010ff */
[----:B--2---:R-:W-:Y:S05]  /*79f0*/  @!P0 BRA `(.L_x_129) ;  /* 0xfffffffc00f08947 */ /* 0x004fea000383ffff */
[----:B------:R-:W-:Y:S05]  /*7a00*/  BRA `(.L_x_130) ;  /* 0xffffffa800cc7947 */ /* 0x000fea000383ffff */
.L_x_40:
[----:B----4-:R-:W-:-:S07]  /*7a10*/  MOV R0, UR5 ;  /* 0x0000000500007c02 */ /* 0x010fce0008000f00 */
.L_x_131:
[----:B-1----:R1:W2:Y:S02]  /*7a20*/  SYNCS.PHASECHK.TRANS64.TRYWAIT P0, [R0+URZ], R3 ;  /* 0x00000003000075a7 */ /* 0x0022a400080011ff */
[----:B--2---:R-:W-:Y:S05]  /*7a30*/  @!P0 NANOSLEEP.SYNCS 0x989680 ;  /* 0x009896800000895d */ /* 0x004fea0003900000 */
[----:B------:R-:W2:Y:S02]  /*7a40*/  @!P0 SYNCS.PHASECHK.TRANS64 P0, [R0+URZ], R3 ;  /* 0x00000003000085a7 */ /* 0x000ea400080010ff */
[----:B--2---:R-:W-:Y:S05]  /*7a50*/  @!P0 BRA `(.L_x_131) ;  /* 0xfffffffc00f08947 */ /* 0x004fea000383ffff */
[----:B------:R-:W-:Y:S05]  /*7a60*/  BRA `(.L_x_132) ;  /* 0xffffffa800d87947 */ /* 0x000fea000383ffff */
.L_x_41:
[----:B----4-:R-:W-:-:S07]  /*7a70*/  MOV R0, UR5 ;  /* 0x0000000500007c02 */ /* 0x010fce0008000f00 */
.L_x_133:
[----:B-1----:R1:W2:Y:S02]  /*7a80*/  SYNCS.PHASECHK.TRANS64.TRYWAIT P0, [R0+URZ], R3 ;  /* 0x00000003000075a7 */ /* 0x0022a400080011ff */
[----:B--2---:R-:W-:Y:S05]  /*7a90*/  @!P0 NANOSLEEP.SYNCS 0x989680 ;  /* 0x009896800000895d */ /* 0x004fea0003900000 */
[----:B------:R-:W2:Y:S02]  /*7aa0*/  @!P0 SYNCS.PHASECHK.TRANS64 P0, [R0+URZ], R3 ;  /* 0x00000003000085a7 */ /* 0x000ea400080010ff */
[----:B--2---:R-:W-:Y:S05]  /*7ab0*/  @!P0 BRA `(.L_x_133) ;  /* 0xfffffffc00f08947 */ /* 0x004fea000383ffff */
[----:B------:R-:W-:Y:S05]  /*7ac0*/  BRA `(.L_x_134) ;  /* 0xffffffa800e47947 */ /* 0x000fea000383ffff */
.L_x_42:
[----:B----4-:R-:W-:-:S07]  /*7ad0*/  MOV R0, UR5 ;  /* 0x0000000500007c02 */ /* 0x010fce0008000f00 */
.L_x_135:
[----:B-1----:R1:W2:Y:S02]  /*7ae0*/  SYNCS.PHASECHK.TRANS64.TRYWAIT P0, [R0+URZ], R3 ;  /* 0x00000003000075a7 */ /* 0x0022a400080011ff */
[----:B--2---:R-:W-:Y:S05]  /*7af0*/  @!P0 NANOSLEEP.SYNCS 0x989680 ;  /* 0x009896800000895d */ /* 0x004fea0003900000 */
[----:B------:R-:W2:Y:S02]  /*7b00*/  @!P0 SYNCS.PHASECHK.TRANS64 P0, [R0+URZ], R3 ;  /* 0x00000003000085a7 */ /* 0x000ea400080010ff */
[----:B--2---:R-:W-:Y:S05]  /*7b10*/  @!P0 BRA `(.L_x_135) ;  /* 0xfffffffc00f08947 */ /* 0x004fea000383ffff */
[----:B------:R-:W-:Y:S05]  /*7b20*/  BRA `(.L_x_136) ;  /* 0xffffffa800f07947 */ /* 0x000fea000383ffff */
.L_x_45:
[----:B-1----:R1:W2:Y:S02]  /*7b30*/  SYNCS.PHASECHK.TRANS64.TRYWAIT P0, [R0+URZ+0x120], R4 ;  /* 0x00012004000075a7 */ /* 0x0022a400080011ff */
[----:B--2---:R-:W-:Y:S05]  /*7b40*/  @!P0 NANOSLEEP.SYNCS 0x989680 ;  /* 0x009896800000895d */ /* 0x004fea0003900000 */
[----:B------:R-:W2:Y:S02]  /*7b50*/  @!P0 SYNCS.PHASECHK.TRANS64 P0, [R0+URZ+0x120], R4 ;  /* 0x00012004000085a7 */ /* 0x000ea400080010ff */
[----:B--2---:R-:W-:Y:S05]  /*7b60*/  @!P0 BRA `(.L_x_45) ;  /* 0xfffffffc00f08947 */ /* 0x004fea000383ffff */
[----:B------:R-:W-:Y:S05]  /*7b70*/  BRA `(.L_x_137) ;  /* 0xffffffac004c7947 */ /* 0x000fea000383ffff */
.L_x_46:
[----:B------:R-:W-:-:S07]  /*7b80*/  MOV R0, UR5 ;  /* 0x0000000500007c02 */ /* 0x000fce0008000f00 */
.L_x_138:
[----:B-1----:R1:W2:Y:S02]  /*7b90*/  SYNCS.PHASECHK.TRANS64.TRYWAIT P0, [R0+URZ+0xd0], R5 ;  /* 0x0000d005000075a7 */ /* 0x0022a400080011ff */
[----:B--2---:R-:W-:Y:S05]  /*7ba0*/  @!P0 NANOSLEEP.SYNCS 0x989680 ;  /* 0x009896800000895d */ /* 0x004fea0003900000 */
[----:B------:R-:W2:Y:S02]  /*7bb0*/  @!P0 SYNCS.PHASECHK.TRANS64 P0, [R0+URZ+0xd0], R5 ;  /* 0x0000d005000085a7 */ /* 0x000ea400080010ff */
[----:B--2---:R-:W-:Y:S05]  /*7bc0*/  @!P0 BRA `(.L_x_138) ;  /* 0xfffffffc00f08947 */ /* 0x004fea000383ffff */
[----:B------:R-:W-:Y:S05]  /*7bd0*/  BRA `(.L_x_139) ;  /* 0xffffffac005c7947 */ /* 0x000fea000383ffff */
.L_x_47:
[----:B-1----:R1:W2:Y:S02]  /*7be0*/  SYNCS.PHASECHK.TRANS64.TRYWAIT P1, [R0+URZ+0xc0], R4 ;  /* 0x0000c004000075a7 */ /* 0x0022a400080211ff */
[----:B--2---:R-:W-:Y:S05]  /*7bf0*/  @!P1 NANOSLEEP.SYNCS 0x989680 ;  /* 0x009896800000995d */ /* 0x004fea0003900000 */
[----:B------:R-:W2:Y:S02]  /*7c00*/  @!P1 SYNCS.PHASECHK.TRANS64 P1, [R0+URZ+0xc0], R4 ;  /* 0x0000c004000095a7 */ /* 0x000ea400080210ff */
[----:B--2---:R-:W-:Y:S05]  /*7c10*/  @!P1 BRA `(.L_x_47) ;  /* 0xfffffffc00f09947 */ /* 0x004fea000383ffff */
[----:B------:R-:W-:Y:S05]  /*7c20*/  BRA `(.L_x_140) ;  /* 0xffffffac008c7947 */ /* 0x000fea000383ffff */
.L_x_50:
[----:B------:R-:W-:-:S07]  /*7c30*/  MOV R0, UR5 ;  /* 0x0000000500007c02 */ /* 0x000fce0008000f00 */
.L_x_141:
[----:B-1----:R1:W2:Y:S02]  /*7c40*/  SYNCS.PHASECHK.TRANS64.TRYWAIT P0, [R0+URZ+0xd0], R2 ;  /* 0x0000d002000075a7 */ /* 0x0022a400080011ff */
[----:B--2---:R-:W-:Y:S05]  /*7c50*/  @!P0 NANOSLEEP.SYNCS 0x989680 ;  /* 0x009896800000895d */ /* 0x004fea0003900000 */
[----:B------:R-:W2:Y:S02]  /*7c60*/  @!P0 SYNCS.PHASECHK.TRANS64 P0, [R0+URZ+0xd0], R2 ;  /* 0x0000d002000085a7 */ /* 0x000ea400080010ff */
[----:B--2---:R-:W-:Y:S05]  /*7c70*/  @!P0 BRA `(.L_x_141) ;  /* 0xfffffffc00f08947 */ /* 0x004fea000383ffff */
[----:B------:R-:W-:Y:S05]  /*7c80*/  BRA `(.L_x_49) ;  /* 0xffffffac00e07947 */ /* 0x000fea000383ffff */
.L_x_57:
[----:B-1----:R1:W2:Y:S02]  /*7c90*/  SYNCS.PHASECHK.TRANS64.TRYWAIT P1, [R0+URZ+0xc0], R2 ;  /* 0x0000c002000075a7 */ /* 0x0022a400080211ff */
[----:B--2---:R-:W-:Y:S05]  /*7ca0*/  @!P1 NANOSLEEP.SYNCS 0x989680 ;  /* 0x009896800000995d */ /* 0x004fea0003900000 */
[----:B------:R-:W2:Y:S02]  /*7cb0*/  @!P1 SYNCS.PHASECHK.TRANS64 P1, [R0+URZ+0xc0], R2 ;  /* 0x0000c002000095a7 */ /* 0x000ea400080210ff */
[----:B--2---:R-:W-:Y:S05]  /*7cc0*/  @!P1 BRA `(.L_x_57) ;  /* 0xfffffffc00f09947 */ /* 0x004fea000383ffff */
[----:B------:R-:W-:Y:S05]  /*7cd0*/  BRA `(.L_x_142) ;  /* 0xffffffb400507947 */ /* 0x000fea000383ffff */
.L_x_58:
[----:B------:R-:W-:-:S07]  /*7ce0*/  MOV R2, UR7 ;  /* 0x0000000700027c02 */ /* 0x000fce0008000f00 */
.L_x_143:
[----:B-1----:R1:W2:Y:S02]  /*7cf0*/  SYNCS.PHASECHK.TRANS64.TRYWAIT P0, [R2+URZ+0x100], R0 ;  /* 0x00010000020075a7 */ /* 0x0022a400080011ff */
[----:B--2---:R-:W-:Y:S05]  /*7d00*/  @!P0 NANOSLEEP.SYNCS 0x989680 ;  /* 0x009896800000895d */ /* 0x004fea0003900000 */
[----:B------:R-:W2:Y:S02]  /*7d10*/  @!P0 SYNCS.PHASECHK.TRANS64 P0, [R2+URZ+0x100], R0 ;  /* 0x00010000020085a7 */ /* 0x000ea400080010ff */
[----:B--2---:R-:W-:Y:S05]  /*7d20*/  @!P0 BRA `(.L_x_143) ;  /* 0xfffffffc00f08947 */ /* 0x004fea000383ffff */
[----:B------:R-:W-:Y:S05]  /*7d30*/  BRA `(.L_x_144) ;  /* 0xffffffb400887947 */ /* 0x000fea000383ffff */
.L_x_61:
[----:B------:R-:W-:Y:S07]  /*7d40*/  MOV R0, UR6 ;  /* 0x0000000600007c02 */ /* 0x000fee0008000f00 */
.L_x_145:
[----:B-1----:R1:W2:Y:S02]  /*7d50*/  SYNCS.PHASECHK.TRANS64.TRYWAIT P0, [R0+URZ], R2 ;  /* 0x00000002000075a7 */ /* 0x0022a400080011ff */
[----:B--2---:R-:W-:Y:S05]  /*7d60*/  @!P0 NANOSLEEP.SYNCS 0x989680 ;  /* 0x009896800000895d */ /* 0x004fea0003900000 */
[----:B------:R-:W2:Y:S02]  /*7d70*/  @!P0 SYNCS.PHASECHK.TRANS64 P0, [R0+URZ], R2 ;  /* 0x00000002000085a7 */ /* 0x000ea400080010ff */
[----:B--2---:R-:W-:Y:S05]  /*7d80*/  @!P0 BRA `(.L_x_145) ;  /* 0xfffffffc00f08947 */ /* 0x004fea000383ffff */
[----:B------:R-:W-:Y:S05]  /*7d90*/  BRA `(.L_x_60) ;  /* 0xffffffb400a47947 */ /* 0x000fea000383ffff */
.L_x_64:
[----:B------:R-:W-:-:S07]  /*7da0*/  MOV R0, UR6 ;  /* 0x0000000600007c02 */ /* 0x000fce0008000f00 */
.L_x_146:
[----:B--2---:R2:W4:Y:S02]  /*7db0*/  SYNCS.PHASECHK.TRANS64.TRYWAIT P0, [R0+URZ], R2 ;  /* 0x00000002000075a7 */ /* 0x00452400080011ff */
[----:B----4-:R-:W-:Y:S05]  /*7dc0*/  @!P0 NANOSLEEP.SYNCS 0x989680 ;  /* 0x009896800000895d */ /* 0x010fea0003900000 */
[----:B------:R-:W4:Y:S02]  /*7dd0*/  @!P0 SYNCS.PHASECHK.TRANS64 P0, [R0+URZ], R2 ;  /* 0x00000002000085a7 */ /* 0x000f2400080010ff */
[----:B----4-:R-:W-:Y:S05]  /*7de0*/  @!P0 BRA `(.L_x_146) ;  /* 0xfffffffc00f08947 */ /* 0x010fea000383ffff */
[----:B------:R-:W-:Y:S05]  /*7df0*/  BRA `(.L_x_147) ;  /* 0xffffffb800807947 */ /* 0x000fea000383ffff */
.L_x_65:
[----:B------:R-:W-:-:S07]  /*7e00*/  MOV R0, UR6 ;  /* 0x0000000600007c02 */ /* 0x000fce0008000f00 */
.L_x_148:
[----:B-1----:R1:W2:Y:S02]  /*7e10*/  SYNCS.PHASECHK.TRANS64.TRYWAIT P0, [R0+URZ], R3 ;  /* 0x00000003000075a7 */ /* 0x0022a400080011ff */
[----:B--2---:R-:W-:Y:S05]  /*7e20*/  @!P0 NANOSLEEP.SYNCS 0x989680 ;  /* 0x009896800000895d */ /* 0x004fea0003900000 */
[----:B------:R-:W2:Y:S02]  /*7e30*/  @!P0 SYNCS.PHASECHK.TRANS64 P0, [R0+URZ], R3 ;  /* 0x00000003000085a7 */ /* 0x000ea400080010ff */
[----:B--2---:R-:W-:Y:S05]  /*7e40*/  @!P0 BRA `(.L_x_148) ;  /* 0xfffffffc00f08947 */ /* 0x004fea000383ffff */
[----:B------:R-:W-:Y:S05]  /*7e50*/  BRA `(.L_x_149) ;  /* 0xffffffb8008c7947 */ /* 0x000fea000383ffff */
.L_x_66:
[----:B------:R-:W-:-:S07]  /*7e60*/  MOV R0, UR6 ;  /* 0x0000000600007c02 */ /* 0x000fce0008000f00 */
.L_x_150:
[----:B-1----:R1:W2:Y:S02]  /*7e70*/  SYNCS.PHASECHK.TRANS64.TRYWAIT P0, [R0+URZ], R3 ;  /* 0x00000003000075a7 */ /* 0x0022a400080011ff */
[----:B--2---:R-:W-:Y:S05]  /*7e80*/  @!P0 NANOSLEEP.SYNCS 0x989680 ;  /* 0x009896800000895d */ /* 0x004fea0003900000 */
[----:B------:R-:W2:Y:S02]  /*7e90*/  @!P0 SYNCS.PHASECHK.TRANS64 P0, [R0+URZ], R3 ;  /* 0x00000003000085a7 */ /* 0x000ea400080010ff */
[----:B--2---:R-:W-:Y:S05]  /*7ea0*/  @!P0 BRA `(.L_x_150) ;  /* 0xfffffffc00f08947 */ /* 0x004fea000383ffff */
[----:B------:R-:W-:Y:S05]  /*7eb0*/  BRA `(.L_x_151) ;  /* 0xffffffb800987947 */ /* 0x000fea000383ffff */
.L_x_67:
[----:B-1----:R-:W-:-:S07]  /*7ec0*/  MOV R0, UR7 ;  /* 0x0000000700007c02 */ /* 0x002fce0008000f00 */
.L_x_152:
[----:B-1----:R1:W2:Y:S02]  /*7ed0*/  SYNCS.PHASECHK.TRANS64.TRYWAIT P0, [R0+URZ], R2 ;  /* 0x00000002000075a7 */ /* 0x0022a400080011ff */
[----:B--2---:R-:W-:Y:S05]  /*7ee0*/  @!P0 NANOSLEEP.SYNCS 0x989680 ;  /* 0x009896800000895d */ /* 0x004fea0003900000 */
[----:B------:R-:W2:Y:S02]  /*7ef0*/  @!P0 SYNCS.PHASECHK.TRANS64 P0, [R0+URZ], R2 ;  /* 0x00000002000085a7 */ /* 0x000ea400080010ff */
[----:B--2---:R-:W-:Y:S05]  /*7f00*/  @!P0 BRA `(.L_x_152) ;  /* 0xfffffffc00f08947 */ /* 0x004fea000383ffff */
[----:B------:R-:W-:Y:S05]  /*7f10*/  BRA `(.L_x_153) ;  /* 0xffffffb800a47947 */ /* 0x000fea000383ffff */
.L_x_72:
[----:B--2---:R2:W3:Y:S02]  /*7f20*/  SYNCS.PHASECHK.TRANS64.TRYWAIT P0, [R0+URZ+0xc0], R2 ;  /* 0x0000c002000075a7 */ /* 0x0044e400080011ff */
[----:B---3--:R-:W-:Y:S05]  /*7f30*/  @!P0 NANOSLEEP.SYNCS 0x989680 ;  /* 0x009896800000895d */ /* 0x008fea0003900000 */
[----:B------:R-:W3:Y:S02]  /*7f40*/  @!P0 SYNCS.PHASECHK.TRANS64 P0, [R0+URZ+0xc0], R2 ;  /* 0x0000c002000085a7 */ /* 0x000ee400080010ff */
[----:B---3--:R-:W-:Y:S05]  /*7f50*/  @!P0 BRA `(.L_x_72) ;  /* 0xfffffffc00f08947 */ /* 0x008fea000383ffff */
[----:B------:R-:W-:Y:S05]  /*7f60*/  BRA `(.L_x_154) ;  /* 0xffffffbc00a07947 */ /* 0x000fea000383ffff */
.L_x_75:
[----:B------:R-:W-:Y:S07]  /*7f70*/  MOV R0, UR7 ;  /* 0x0000000700007c02 */ /* 0x000fee0008000f00 */
.L_x_155:
[----:B--2---:R2:W3:Y:S02]  /*7f80*/  SYNCS.PHASECHK.TRANS64.TRYWAIT P0, [R0+URZ+0xb8], R2 ;  /* 0x0000b802000075a7 */ /* 0x0044e400080011ff */
[----:B---3--:R-:W-:Y:S05]  /*7f90*/  @!P0 NANOSLEEP.SYNCS 0x989680 ;  /* 0x009896800000895d */ /* 0x008fea0003900000 */
[----:B------:R-:W3:Y:S02]  /*7fa0*/  @!P0 SYNCS.PHASECHK.TRANS64 P0, [R0+URZ+0xb8], R2 ;  /* 0x0000b802000085a7 */ /* 0x000ee400080010ff */
[----:B---3--:R-:W-:Y:S05]  /*7fb0*/  @!P0 BRA `(.L_x_155) ;  /* 0xfffffffc00f08947 */ /* 0x008fea000383ffff */
[----:B------:R-:W-:Y:S05]  /*7fc0*/  BRA `(.L_x_74) ;  /* 0xffffffc000807947 */ /* 0x000fea000383ffff */
.L_x_78:
[----:B------:R-:W-:Y:S07]  /*7fd0*/  MOV R0, UR15 ;  /* 0x0000000f00007c02 */ /* 0x000fee0008000f00 */
.L_x_156:
[----:B-1----:R1:W2:Y:S02]  /*7fe0*/  SYNCS.PHASECHK.TRANS64.TRYWAIT P0, [R0+URZ+0x98], R9 ;  /* 0x00009809000075a7 */ /* 0x0022a400080011ff */
[----:B--2---:R-:W-:Y:S05]  /*7ff0*/  @!P0 NANOSLEEP.SYNCS 0x989680 ;  /* 0x009896800000895d */ /* 0x004fea0003900000 */
[----:B------:R-:W2:Y:S02]  /*8000*/  @!P0 SYNCS.PHASECHK.TRANS64 P0, [R0+URZ+0x98], R9 ;  /* 0x00009809000085a7 */ /* 0x000ea400080010ff */
[----:B--2---:R-:W-:Y:S05]  /*8010*/  @!P0 BRA `(.L_x_156) ;  /* 0xfffffffc00f08947 */ /* 0x004fea000383ffff */
[----:B------:R-:W-:Y:S05]  /*8020*/  BRA `(.L_x_157) ;  /* 0xffffffc000f87947 */ /* 0x000fea000383ffff */
.L_x_79:
[----:B------:R-:W-:Y:S07]  /*8030*/  MOV R0, UR13 ;  /* 0x0000000d00007c02 */ /* 0x000fee0008000f00 */
.L_x_158:
[----:B-1----:R1:W2:Y:S02]  /*8040*/  SYNCS.PHASECHK.TRANS64.TRYWAIT P0, [R0+URZ+0x98], R14 ;  /* 0x0000980e000075a7 */ /* 0x0022a400080011ff */
[----:B--2---:R-:W-:Y:S05]  /*8050*/  @!P0 NANOSLEEP.SYNCS 0x989680 ;  /* 0x009896800000895d */ /* 0x004fea0003900000 */
[----:B------:R-:W2:Y:S02]  /*8060*/  @!P0 SYNCS.PHASECHK.TRANS64 P0, [R0+URZ+0x98], R14 ;  /* 0x0000980e000085a7 */ /* 0x000ea400080010ff */
[----:B--2---:R-:W-:Y:S05]  /*8070*/  @!P0 BRA `(.L_x_158) ;  /* 0xfffffffc00f08947 */ /* 0x004fea000383ffff */
[----:B------:R-:W-:Y:S05]  /*8080*/  BRA `(.L_x_159) ;  /* 0xffffffc400987947 */ /* 0x000fea000383ffff */
.L_x_81:
[----:B------:R-:W-:-:S07]  /*8090*/  MOV R0, UR4 ;  /* 0x0000000400007c02 */ /* 0x000fce0008000f00 */
.L_x_160:
[----:B-1----:R1:W3:Y:S02]  /*80a0*/  SYNCS.PHASECHK.TRANS64.TRYWAIT P0, [R0+URZ], R2 ;  /* 0x00000002000075a7 */ /* 0x0022e400080011ff */
[----:B---3--:R-:W-:Y:S05]  /*80b0*/  @!P0 NANOSLEEP.SYNCS 0x989680 ;  /* 0x009896800000895d */ /* 0x008fea0003900000 */
[----:B------:R-:W3:Y:S02]  /*80c0*/  @!P0 SYNCS.PHASECHK.TRANS64 P0, [R0+URZ], R2 ;  /* 0x00000002000085a7 */ /* 0x000ee400080010ff */
[----:B---3--:R-:W-:Y:S05]  /*80d0*/  @!P0 BRA `(.L_x_160) ;  /* 0xfffffffc00f08947 */ /* 0x008fea000383ffff */
[----:B------:R-:W-:Y:S05]  /*80e0*/  BRA `(.L_x_161) ;  /* 0xffffffc800247947 */ /* 0x000fea000383ffff */
.L_x_82:
[----:B------:R-:W-:-:S07]  /*80f0*/  MOV R0, UR4 ;  /* 0x0000000400007c02 */ /* 0x000fce0008000f00 */
.L_x_162:
[----:B-1----:R1:W3:Y:S02]  /*8100*/  SYNCS.PHASECHK.TRANS64.TRYWAIT P0, [R0+URZ], R2 ;  /* 0x00000002000075a7 */ /* 0x0022e400080011ff */
[----:B---3--:R-:W-:Y:S05]  /*8110*/  @!P0 NANOSLEEP.SYNCS 0x989680 ;  /* 0x009896800000895d */ /* 0x008fea0003900000 */
[----:B------:R-:W3:Y:S02]  /*8120*/  @!P0 SYNCS.PHASECHK.TRANS64 P0, [R0+URZ], R2 ;  /* 0x00000002000085a7 */ /* 0x000ee400080010ff */
[----:B---3--:R-:W-:Y:S05]  /*8130*/  @!P0 BRA `(.L_x_162) ;  /* 0xfffffffc00f08947 */ /* 0x008fea000383ffff */
[----:B------:R-:W-:Y:S05]  /*8140*/  BRA `(.L_x_163) ;  /* 0xffffffc800307947 */ /* 0x000fea000383ffff */
.L_x_84:
[----:B--2---:R2:W4:Y:S02]  /*8150*/  SYNCS.PHASECHK.TRANS64.TRYWAIT P0, [R0+URZ+0xc0], R2 ;  /* 0x0000c002000075a7 */ /* 0x00452400080011ff */
[----:B----4-:R-:W-:Y:S05]  /*8160*/  @!P0 NANOSLEEP.SYNCS 0x989680 ;  /* 0x009896800000895d */ /* 0x010fea0003900000 */
[----:B------:R-:W4:Y:S02]  /*8170*/  @!P0 SYNCS.PHASECHK.TRANS64 P0, [R0+URZ+0xc0], R2 ;  /* 0x0000c002000085a7 */ /* 0x000f2400080010ff */
[----:B----4-:R-:W-:Y:S05]  /*8180*/  @!P0 BRA `(.L_x_84) ;  /* 0xfffffffc00f08947 */ /* 0x010fea000383ffff */
[----:B------:R-:W-:Y:S05]  /*8190*/  BRA `(.L_x_164) ;  /* 0xffffffcc00147947 */ /* 0x000fea000383ffff */
.L_x_94:
[----:B-1----:R1:W3:Y:S02]  /*81a0*/  SYNCS.PHASECHK.TRANS64.TRYWAIT P1, [R0+URZ+0x80], R3 ;  /* 0x00008003000075a7 */ /* 0x0022e400080211ff */
[----:B---3--:R-:W-:Y:S05]  /*81b0*/  @!P1 NANOSLEEP.SYNCS 0x989680 ;  /* 0x009896800000995d */ /* 0x008fea0003900000 */
[----:B------:R-:W3:Y:S02]  /*81c0*/  @!P1 SYNCS.PHASECHK.TRANS64 P1, [R0+URZ+0x80], R3 ;  /* 0x00008003000095a7 */ /* 0x000ee400080210ff */
[----:B---3--:R-:W-:Y:S05]  /*81d0*/  @!P1 BRA `(.L_x_94) ;  /* 0xfffffffc00f09947 */ /* 0x008fea000383ffff */
[----:B------:R-:W-:Y:S05]  /*81e0*/  BRA `(.L_x_93) ;  /* 0xffffffd800447947 */ /* 0x000fea000383ffff */
.L_x_96:
[----:B-1----:R1:W4:Y:S02]  /*81f0*/  SYNCS.PHASECHK.TRANS64.TRYWAIT P0, [R73+URZ+0xe0], R2 ;  /* 0x0000e002490075a7 */ /* 0x00232400080011ff */
[----:B----4-:R-:W-:Y:S05]  /*8200*/  @!P0 NANOSLEEP.SYNCS 0x989680 ;  /* 0x009896800000895d */ /* 0x010fea0003900000 */
[----:B------:R-:W4:Y:S02]  /*8210*/  @!P0 SYNCS.PHASECHK.TRANS64 P0, [R73+URZ+0xe0], R2 ;  /* 0x0000e002490085a7 */ /* 0x000f2400080010ff */
[----:B----4-:R-:W-:Y:S05]  /*8220*/  @!P0 BRA `(.L_x_96) ;  /* 0xfffffffc00f08947 */ /* 0x010fea000383ffff */
[----:B------:R-:W-:Y:S05]  /*8230*/  BRA `(.L_x_95) ;  /* 0xffffffd8007c7947 */ /* 0x000fea000383ffff */
.L_x_107:
[----:B--2---:R2:W4:Y:S02]  /*8240*/  SYNCS.PHASECHK.TRANS64.TRYWAIT P0, [R2+URZ+0x80], R107 ;  /* 0x0000806b020075a7 */ /* 0x00452400080011ff */
[----:B----4-:R-:W-:Y:S05]  /*8250*/  @!P0 NANOSLEEP.SYNCS 0x989680 ;  /* 0x009896800000895d */ /* 0x010fea0003900000 */
[----:B------:R-:W4:Y:S02]  /*8260*/  @!P0 SYNCS.PHASECHK.TRANS64 P0, [R2+URZ+0x80], R107 ;  /* 0x0000806b020085a7 */ /* 0x000f2400080010ff */
[----:B----4-:R-:W-:Y:S05]  /*8270*/  @!P0 BRA `(.L_x_107) ;  /* 0xfffffffc00f08947 */ /* 0x010fea000383ffff */
[----:B------:R-:W-:Y:S05]  /*8280*/  BRA `(.L_x_106) ;  /* 0xffffffe400647947 */ /* 0x000fea000383ffff */
        .weak           $__internal_0_$__cuda_sm10x_tcgen05_guardrail_trap_col_being_dealloced_not_returned_by_alloc
        .type           $__internal_0_$__cuda_sm10x_tcgen05_guardrail_trap_col_being_dealloced_not_returned_by_alloc,@function
        .size           $__internal_0_$__cuda_sm10x_tcgen05_guardrail_trap_col_being_dealloced_not_returned_by_alloc,($__internal_1_$__cuda_sm10x_tcgen05_guardrail_trap_phase_invalid_during_alloc - $__internal_0_$__cuda_sm10x_tcgen05_guardrail_trap_col_being_dealloced_not_returned_by_alloc)
$__internal_0_$__cuda_sm10x_tcgen05_guardrail_trap_col_being_dealloced_not_returned_by_alloc:
[----:B------:R-:W-:Y:S05]  /*8290*/  BPT.TRAP 0x1 ;  /* 0x000000040000795c */ /* 0x000fea0000300000 */
[----:B------:R-:W-:-:S04]  /*82a0*/  HFMA2 R3, -RZ, RZ, 0, 0 ;  /* 0x00000000ff037431 */ /* 0x000fc800000001ff */
[----:B------:R-:W-:Y:S05]  /*82b0*/  RET.REL.NODEC R2 `(_ZN7cutlass13device_kernelINS_4gemm6kernel13GemmUniversalIN4cute5tupleIJiiiiEEENS1_10collective13CollectiveMmaINS1_35MainloopSm100TmaUmmaWarpSpecializedILi8ELi2ELi4ENS5_IJNS4_1CILi1EEESB_SB_EEEEENS5_IJNSA_ILi128EEENSA_ILi64EEESF_EEENS_6half_tENS5_IJlSB_lEEESH_SI_NS4_8TiledMMAINS4_8MMA_AtomIJNS4_20SM100_MMA_F16BF16_SSISH_SH_fLi128ELi64ELNS4_4UMMA5MajorE0ELSN_0ELNSM_7ScaleInE0ELSO_0EEEEEENS4_6LayoutISC_NS5_IJNSA_ILi0EEESS_SS_EEEEENS5_IJNS4_10UnderscoreESV_SV_EEEEENS4_13SM90_TMA_LOADENS4_14ComposedLayoutINS4_7SwizzleILi3ELi4ELi3EEENS4_18smem_ptr_flag_bitsILi16EEENSR_INS5_IJNSA_ILi8EEESF_EEENS5_IJSF_SB_EEEEEEEvNS4_8identityESY_S18_vS19_EENS_8epilogue10collective18CollectiveEpilogueINS1B_23Sm100TmaWarpSpecializedILi3ELi2ELi32ELb1ELb0EEEJSG_NS5_IJNSR_ISE_SB_EENSR_INSA_ILi32EEESB_EEEEESH_SI_SH_SI_NS1B_6fusion15FusionCallbacksIS1F_NS1K_17LinearCombinationISH_fSH_fLNS_15FloatRoundStyleE2EEESG_S1J_JEEENS4_5SM1004TMEM4LOAD26SM100_TMEM_LOAD_32dp32b32xESY_NSZ_INS10_ILi2ELi4ELi3EEES13_NSR_INS5_IJS14_S1H_EEENS5_IJS1H_SB_EEEEEEENS4_39AutoVectorizingCopyWithAssumedAlignmentILi128EEENS4_14SM90_TMA_STOREES1Y_S20_S20_EEEvvEEEEvNT_6ParamsE) ;  /* 0xffffff7c02507950 */ /* 0x000fea0003c3ffff */
        .weak           $__internal_1_$__cuda_sm10x_tcgen05_guardrail_trap_phase_invalid_during_alloc
        .type           $__internal_1_$__cuda_sm10x_tcgen05_guardrail_trap_phase_invalid_during_alloc,@function
        .size           $__internal_1_$__cuda_sm10x_tcgen05_guardrail_trap_phase_invalid_during_alloc,($__internal_2_$__cuda_sm10x_tcgen05_guardrail_trap_unallocated_columns_being_dealloced - $__internal_1_$__cuda_sm10x_tcgen05_guardrail_trap_phase_invalid_during_alloc)
$__internal_1_$__cuda_sm10x_tcgen05_guardrail_trap_phase_invalid_during_alloc:
[----:B------:R-:W-:Y:S05]  /*82c0*/  BPT.TRAP 0x1 ;  /* 0x000000040000795c */ /* 0x000fea0000300000 */
[----:B------:R-:W-:-:S04]  /*82d0*/  MOV R3, 0x0 ;  /* 0x0000000000037802 */ /* 0x000fc80000000f00 */
[----:B------:R-:W-:Y:S05]  /*82e0*/  RET.REL.NODEC R2 `(_ZN7cutlass13device_kernelINS_4gemm6kernel13GemmUniversalIN4cute5tupleIJiiiiEEENS1_10collective13CollectiveMmaINS1_35MainloopSm100TmaUmmaWarpSpecializedILi8ELi2ELi4ENS5_IJNS4_1CILi1EEESB_SB_EEEEENS5_IJNSA_ILi128EEENSA_ILi64EEESF_EEENS_6half_tENS5_IJlSB_lEEESH_SI_NS4_8TiledMMAINS4_8MMA_AtomIJNS4_20SM100_MMA_F16BF16_SSISH_SH_fLi128ELi64ELNS4_4UMMA5MajorE0ELSN_0ELNSM_7ScaleInE0ELSO_0EEEEEENS4_6LayoutISC_NS5_IJNSA_ILi0EEESS_SS_EEEEENS5_IJNS4_10UnderscoreESV_SV_EEEEENS4_13SM90_TMA_LOADENS4_14ComposedLayoutINS4_7SwizzleILi3ELi4ELi3EEENS4_18smem_ptr_flag_bitsILi16EEENSR_INS5_IJNSA_ILi8EEESF_EEENS5_IJSF_SB_EEEEEEEvNS4_8identityESY_S18_vS19_EENS_8epilogue10collective18CollectiveEpilogueINS1B_23Sm100TmaWarpSpecializedILi3ELi2ELi32ELb1ELb0EEEJSG_NS5_IJNSR_ISE_SB_EENSR_INSA_ILi32EEESB_EEEEESH_SI_SH_SI_NS1B_6fusion15FusionCallbacksIS1F_NS1K_17LinearCombinationISH_fSH_fLNS_15FloatRoundStyleE2EEESG_S1J_JEEENS4_5SM1004TMEM4LOAD26SM100_TMEM_LOAD_32dp32b32xESY_NSZ_INS10_ILi2ELi4ELi3EEES13_NSR_INS5_IJS14_S1H_EEENS5_IJS1H_SB_EEEEEEENS4_39AutoVectorizingCopyWithAssumedAlignmentILi128EEENS4_14SM90_TMA_STOREES1Y_S20_S20_EEEvvEEEEvNT_6ParamsE) ;  /* 0xffffff7c02447950 */ /* 0x000fea0003c3ffff */
        .weak           $__internal_2_$__cuda_sm10x_tcgen05_guardrail_trap_unallocated_columns_being_dealloced
        .type           $__internal_2_$__cuda_sm10x_tcgen05_guardrail_trap_unallocated_columns_being_dealloced,@function
        .size           $__internal_2_$__cuda_sm10x_tcgen05_guardrail_trap_unallocated_columns_being_dealloced,(.L_x_166 - $__internal_2_$__cuda_sm10x_tcgen05_guardrail_trap_unallocated_columns_being_dealloced)
$__internal_2_$__cuda_sm10x_tcgen05_guardrail_trap_unallocated_columns_being_dealloced:
[----:B------:R-:W-:Y:S05]  /*82f0*/  BPT.TRAP 0x1 ;  /* 0x000000040000795c */ /* 0x000fea0000300000 */
[----:B------:R-:W-:-:S04]  /*8300*/  HFMA2 R3, -RZ, RZ, 0, 0 ;  /* 0x00000000ff037431 */ /* 0x000fc800000001ff */
[----:B------:R-:W-:Y:S05]  /*8310*/  RET.REL.NODEC R2 `(_ZN7cutlass13device_kernelINS_4gemm6kernel13GemmUniversalIN4cute5tupleIJiiiiEEENS1_10collective13CollectiveMmaINS1_35MainloopSm100TmaUmmaWarpSpecializedILi8ELi2ELi4ENS5_IJNS4_1CILi1EEESB_SB_EEEEENS5_IJNSA_ILi128EEENSA_ILi64EEESF_EEENS_6half_tENS5_IJlSB_lEEESH_SI_NS4_8TiledMMAINS4_8MMA_AtomIJNS4_20SM100_MMA_F16BF16_SSISH_SH_fLi128ELi64ELNS4_4UMMA5MajorE0ELSN_0ELNSM_7ScaleInE0ELSO_0EEEEEENS4_6LayoutISC_NS5_IJNSA_ILi0EEESS_SS_EEEEENS5_IJNS4_10UnderscoreESV_SV_EEEEENS4_13SM90_TMA_LOADENS4_14ComposedLayoutINS4_7SwizzleILi3ELi4ELi3EEENS4_18smem_ptr_flag_bitsILi16EEENSR_INS5_IJNSA_ILi8EEESF_EEENS5_IJSF_SB_EEEEEEEvNS4_8identityESY_S18_vS19_EENS_8epilogue10collective18CollectiveEpilogueINS1B_23Sm100TmaWarpSpecializedILi3ELi2ELi32ELb1ELb0EEEJSG_NS5_IJNSR_ISE_SB_EENSR_INSA_ILi32EEESB_EEEEESH_SI_SH_SI_NS1B_6fusion15FusionCallbacksIS1F_NS1K_17LinearCombinationISH_fSH_fLNS_15FloatRoundStyleE2EEESG_S1J_JEEENS4_5SM1004TMEM4LOAD26SM100_TMEM_LOAD_32dp32b32xESY_NSZ_INS10_ILi2ELi4ELi3EEES13_NSR_INS5_IJS14_S1H_EEENS5_IJS1H_SB_EEEEEEENS4_39AutoVectorizingCopyWithAssumedAlignmentILi128EEENS4_14SM90_TMA_STOREES1Y_S20_S20_EEEvvEEEEvNT_6ParamsE) ;  /* 0xffffff7c02387950 */ /* 0x000fea0003c3ffff */
.L_x_165:
[----:B------:R-:W-:-:S00]  /*8320*/  BRA `(.L_x_165) ;  /* 0xfffffffc00fc7947 */ /* 0x000fc0000383ffff */
[----:B------:R-:W-:-:S00]  /*8330*/  NOP ;  /* 0x0000000000007918 */ /* 0x000fc00000000000 */
        /* <DEDUP_REMOVED lines=12> */
.L_x_166:


//--------------------- .nv.global.init           --------------------------
	.section	.nv.global.init,"aw",@progbits
.nv.global.init:
	.type		$str$27,@object
	.size		$str$27,($str$28 - $str$27)
$str$27:
        /*0000*/ 	.byte	0x28, 0x61, 0x64, 0x64, 0x72, 0x65, 0x73, 0x73, 0x20, 0x26, 0x20, 0x6d, 0x61, 0x73, 0x6b, 0x29
        /*0010*/ 	.byte	0x20, 0x3d, 0x3d, 0x20, 0x30, 0x00
	.type		$str$28,@object
	.size		$str$28,($str$26 - $str$28)
$str$28:
        /*0016*/ 	.byte	0x2f, 0x74, 0x6d, 0x70, 0x2f, 0x63, 0x75, 0x74, 0x6c, 0x61, 0x73, 0x73, 0x5f, 0x73, 0x77, 0x65
        /*0026*/ 	.byte	0x65, 0x70, 0x5f, 0x73, 0x72, 0x63, 0x2f, 0x69, 0x6e, 0x63, 0x6c, 0x75, 0x64, 0x65, 0x2f, 0x63
        /*0036*/ 	.byte	0x75, 0x74, 0x65, 0x2f, 0x70, 0x6f, 0x69, 0x6e, 0x74, 0x65, 0x72, 0x5f, 0x66, 0x6c, 0x61, 0x67
        /*0046*/ 	.byte	0x67, 0x65, 0x64, 0x2e, 0x68, 0x70, 0x70, 0x00
	.type		$str$26,@object
	.size		$str$26,($str$25 - $str$26)
$str$26:
        /*004e*/ 	.byte	0x2f, 0x74, 0x6d, 0x70, 0x2f, 0x63, 0x75, 0x74, 0x6c, 0x61, 0x73, 0x73, 0x5f, 0x73, 0x77, 0x65
        /*005e*/ 	.byte	0x65, 0x70, 0x5f, 0x73, 0x72, 0x63, 0x2f, 0x69, 0x6e, 0x63, 0x6c, 0x75, 0x64, 0x65, 0x2f, 0x63
        /*006e*/ 	.byte	0x75, 0x74, 0x65, 0x2f, 0x61, 0x74, 0x6f, 0x6d, 0x2f, 0x63, 0x6f, 0x70, 0x79, 0x5f, 0x74, 0x72
        /*007e*/ 	.byte	0x61, 0x69, 0x74, 0x73, 0x5f, 0x73, 0x6d, 0x31, 0x30, 0x30, 0x2e, 0x68, 0x70, 0x70, 0x00
	.type		$str$25,@object
	.size		$str$25,(__unnamed_1 - $str$25)
$str$25:
        /*008d*/ 	.byte	0x28, 0x28, 0x75, 0x69, 0x6e, 0x74, 0x33, 0x32, 0x5f, 0x74, 0x28, 0x74, 0x68, 0x72, 0x65, 0x61
        /*009d*/ 	.byte	0x64, 0x49, 0x64, 0x78, 0x2e, 0x78, 0x29, 0x20, 0x2f, 0x20, 0x33, 0x32, 0x29, 0x20, 0x25, 0x20
        /*00ad*/ 	.byte	0x34, 0x29, 0x20, 0x3d, 0x3d, 0x20, 0x28, 0x28, 0x28, 0x74, 0x6d, 0x65, 0x6d, 0x5f, 0x61, 0x64
        /*00bd*/ 	.byte	0x64, 0x72, 0x20, 0x3e, 0x3e, 0x20, 0x31, 0x36, 0x29, 0x20, 0x2f, 0x20, 0x33, 0x32, 0x29, 0x20
        /*00cd*/ 	.byte	0x25, 0x20, 0x34, 0x29, 0x00
	.type		__unnamed_1,@object
	.size		__unnamed_1,(__unnamed_2 - __unnamed_1)
__unnamed_1:
        /*00d2*/ 	.byte	0x61, 0x75, 0x74, 0x6f, 0x20, 0x63, 0x75, 0x74, 0x65, 0x3a, 0x3a, 0x61, 0x73, 0x5f, 0x70, 0x6f
        /* <DEDUP_REMOVED lines=24> */
        /*0262*/ 	.byte	0x3e, 0x3e, 0x3e, 0x3e, 0x5d, 0x00
	.type		__unnamed_2,@object
	.size		__unnamed_2,(.L_2 - __unnamed_2)
__unnamed_2:
        /* <DEDUP_REMOVED lines=42> */
        /*0508*/ 	.byte	0x3e, 0x3e, 0x5d, 0x00
.L_2:


//--------------------- .nv.shared._ZN7cutlass13device_kernelINS_4gemm6kernel13GemmUniversalIN4cute5tupleIJiiiiEEENS1_10collective13CollectiveMmaINS1_35MainloopSm100TmaUmmaWarpSpecializedILi8ELi2ELi4ENS5_IJNS4_1CILi1EEESB_SB_EEEEENS5_IJNSA_ILi128EEENSA_ILi64EEESF_EEENS_6half_tENS5_IJlSB_lEEESH_SI_NS4_8TiledMMAINS4_8MMA_AtomIJNS4_20SM100_MMA_F16BF16_SSISH_SH_fLi128ELi64ELNS4_4UMMA5MajorE0ELSN_0ELNSM_7ScaleInE0ELSO_0EEEEEENS4_6LayoutISC_NS5_IJNSA_ILi0EEESS_SS_EEEEENS5_IJNS4_10UnderscoreESV_SV_EEEEENS4_13SM90_TMA_LOADENS4_14ComposedLayoutINS4_7SwizzleILi3ELi4ELi3EEENS4_18smem_ptr_flag_bitsILi16EEENSR_INS5_IJNSA_ILi8EEESF_EEENS5_IJSF_SB_EEEEEEEvNS4_8identityESY_S18_vS19_EENS_8epilogue10collective18CollectiveEpilogueINS1B_23Sm100TmaWarpSpecializedILi3ELi2ELi32ELb1ELb0EEEJSG_NS5_IJNSR_ISE_SB_EENSR_INSA_ILi32EEESB_EEEEESH_SI_SH_SI_NS1B_6fusion15FusionCallbacksIS1F_NS1K_17LinearCombinationISH_fSH_fLNS_15FloatRoundStyleE2EEESG_S1J_JEEENS4_5SM1004TMEM4LOAD26SM100_TMEM_LOAD_32dp32b32xESY_NSZ_INS10_ILi2ELi4ELi3EEES13_NSR_INS5_IJS14_S1H_EEENS5_IJS1H_SB_EEEEEEENS4_39AutoVectorizingCopyWithAssumedAlignmentILi128EEENS4_14SM90_TMA_STOREES1Y_S20_S20_EEEvvEEEEvNT_6ParamsE --------------------------
	.section	.nv.shared._ZN7cutlass13device_kernelINS_4gemm6kernel13GemmUniversalIN4cute5tupleIJiiiiEEENS1_10collective13CollectiveMmaINS1_35MainloopSm100TmaUmmaWarpSpecializedILi8ELi2ELi4ENS5_IJNS4_1CILi1EEESB_SB_EEEEENS5_IJNSA_ILi128EEENSA_ILi64EEESF_EEENS_6half_tENS5_IJlSB_lEEESH_SI_NS4_8TiledMMAINS4_8MMA_AtomIJNS4_20SM100_MMA_F16BF16_SSISH_SH_fLi128ELi64ELNS4_4UMMA5MajorE0ELSN_0ELNSM_7ScaleInE0ELSO_0EEEEEENS4_6LayoutISC_NS5_IJNSA_ILi0EEESS_SS_EEEEENS5_IJNS4_10UnderscoreESV_SV_EEEEENS4_13SM90_TMA_LOADENS4_14ComposedLayoutINS4_7SwizzleILi3ELi4ELi3EEENS4_18smem_ptr_flag_bitsILi16EEENSR_INS5_IJNSA_ILi8EEESF_EEENS5_IJSF_SB_EEEEEEEvNS4_8identityESY_S18_vS19_EENS_8epilogue10collective18CollectiveEpilogueINS1B_23Sm100TmaWarpSpecializedILi3ELi2ELi32ELb1ELb0EEEJSG_NS5_IJNSR_ISE_SB_EENSR_INSA_ILi32EEESB_EEEEESH_SI_SH_SI_NS1B_6fusion15FusionCallbacksIS1F_NS1K_17LinearCombinationISH_fSH_fLNS_15FloatRoundStyleE2EEESG_S1J_JEEENS4_5SM1004TMEM4LOAD26SM100_TMEM_LOAD_32dp32b32xESY_NSZ_INS10_ILi2ELi4ELi3EEES13_NSR_INS5_IJS14_S1H_EEENS5_IJS1H_SB_EEEEEEENS4_39AutoVectorizingCopyWithAssumedAlignmentILi128EEENS4_14SM90_TMA_STOREES1Y_S20_S20_EEEvvEEEEvNT_6ParamsE,"aw",@nobits
	.sectionflags	@""
	.align	16
	.zero		1024


//--------------------- .nv.shared.reserved.0     --------------------------
	.section	.nv.shared.reserved.0,"aw",@nobits
	.weak		__nv_reservedSMEM_offset_0_alias
	.size		__nv_reservedSMEM_offset_0_alias, 0, 64
	.other		__nv_reservedSMEM_offset_0_alias,@"STO_CUDA_RESERVED_SHARED STV_DEFAULT"
__nv_reservedSMEM_offset_0_alias:
	.zero		0
.nv.shared.reserved.0:
	.zero		64
	.weak		__nv_reservedSMEM_tcgen05_partition
	.type		__nv_reservedSMEM_tcgen05_partition,@object
	.size		__nv_reservedSMEM_tcgen05_partition,(.L_0 - __nv_reservedSMEM_tcgen05_partition)
__nv_reservedSMEM_tcgen05_partition:
	.zero		32
.L_0:


//--------------------- .nv.global                --------------------------
	.section	.nv.global,"aw",@nobits
.nv.global:
	.type		_ZN40_INTERNAL_57a6873e_4_k_cu_10bc3951_212444cute1_E,@object
	.size		_ZN40_INTERNAL_57a6873e_4_k_cu_10bc3951_212444cute1_E,(_ZN40_INTERNAL_57a6873e_4_k_cu_10bc3951_212444cuda3std3__45__cpo6cbeginE - _ZN40_INTERNAL_57a6873e_4_k_cu_10bc3951_212444cute1_E)
_ZN40_INTERNAL_57a6873e_4_k_cu_10bc3951_212444cute1_E:
	.zero		1
	.type		_ZN40_INTERNAL_57a6873e_4_k_cu_10bc3951_212444cuda3std3__45__cpo6cbeginE,@object
	.size		_ZN40_INTERNAL_57a6873e_4_k_cu_10bc3951_212444cuda3std3__45__cpo6cbeginE,(_ZN40_INTERNAL_57a6873e_4_k_cu_10bc3951_212444cuda3std3__48in_placeE - _ZN40_INTERNAL_57a6873e_4_k_cu_10bc3951_212444cuda3std3__45__cpo6cbeginE)
_ZN40_INTERNAL_57a6873e_4_k_cu_10bc3951_212444cuda3std3__45__cpo6cbeginE:
	.zero		1
	.type		_ZN40_INTERNAL_57a6873e_4_k_cu_10bc3951_212444cuda3std3__48in_placeE,@object
	.size		_ZN40_INTERNAL_57a6873e_4_k_cu_10bc3951_212444cuda3std3__48in_placeE,(_ZN40_INTERNAL_57a6873e_4_k_cu_10bc3951_212444cuda3std6ranges3__45__cpo9iter_moveE - _ZN40_INTERNAL_57a6873e_4_k_cu_10bc3951_212444cuda3std3__48in_placeE)
_ZN40_INTERNAL_57a6873e_4_k_cu_10bc3951_212444cuda3std3__48in_placeE:
	.zero		1
	.type		_ZN40_INTERNAL_57a6873e_4_k_cu_10bc3951_212444cuda3std6ranges3__45__cpo9iter_moveE,@object
	.size		_ZN40_INTERNAL_57a6873e_4_k_cu_10bc3951_212444cuda3std6ranges3__45__cpo9iter_moveE,(_ZN40_INTERNAL_57a6873e_4_k_cu_10bc3951_212444cuda3std3__45__cpo5beginE - _ZN40_INTERNAL_57a6873e_4_k_cu_10bc3951_212444cuda3std6ranges3__45__cpo9iter_moveE)
_ZN40_INTERNAL_57a6873e_4_k_cu_10bc3951_212444cuda3std6ranges3__45__cpo9iter_moveE:
	.zero		1
	.type		_ZN40_INTERNAL_57a6873e_4_k_cu_10bc3951_212444cuda3std3__45__cpo5beginE,@object
	.size		_ZN40_INTERNAL_57a6873e_4_k_cu_10bc3951_212444cuda3std3__45__cpo5beginE,(_ZN40_INTERNAL_57a6873e_4_k_cu_10bc3951_212444cuda3std3__442_GLOBAL__N__57a6873e_4_k_cu_10bc3951_212446ignoreE - _ZN40_INTERNAL_57a6873e_4_k_cu_10bc3951_212444cuda3std3__45__cpo5beginE)
_ZN40_INTERNAL_57a6873e_4_k_cu_10bc3951_212444cuda3std3__45__cpo5beginE:
	.zero		1
	.type		_ZN40_INTERNAL_57a6873e_4_k_cu_10bc3951_212444cuda3std3__442_GLOBAL__N__57a6873e_4_k_cu_10bc3951_212446ignoreE,@object
	.size		_ZN40_INTERNAL_57a6873e_4_k_cu_10bc3951_212444cuda3std3__442_GLOBAL__N__57a6873e_4_k_cu_10bc3951_212446ignoreE,(_ZN40_INTERNAL_57a6873e_4_k_cu_10bc3951_212444cute7productE - _ZN40_INTERNAL_57a6873e_4_k_cu_10bc3951_212444cuda3std3__442_GLOBAL__N__57a6873e_4_k_cu_10bc3951_212446ignoreE)
_ZN40_INTERNAL_57a6873e_4_k_cu_10bc3951_212444cuda3std3__442_GLOBAL__N__57a6873e_4_k_cu_10bc3951_212446ignoreE:
	.zero		1
	.type		_ZN40_INTERNAL_57a6873e_4_k_cu_10bc3951_212444cute7productE,@object
	.size		_ZN40_INTERNAL_57a6873e_4_k_cu_10bc3951_212444cute7productE,(_ZN40_INTERNAL_57a6873e_4_k_cu_10bc3951_212444cuda3std3__45__cpo3endE - _ZN40_INTERNAL_57a6873e_4_k_cu_10bc3951_212444cute7productE)
_ZN40_INTERNAL_57a6873e_4_k_cu_10bc3951_212444cute7productE:
	.zero		1
	.type		_ZN40_INTERNAL_57a6873e_4_k_cu_10bc3951_212444cuda3std3__45__cpo3endE,@object
	.size		_ZN40_INTERNAL_57a6873e_4_k_cu_10bc3951_212444cuda3std3__45__cpo3endE,(_ZN40_INTERNAL_57a6873e_4_k_cu_10bc3951_212444cuda3std3__419piecewise_constructE - _ZN40_INTERNAL_57a6873e_4_k_cu_10bc3951_212444cuda3std3__45__cpo3endE)
_ZN40_INTERNAL_57a6873e_4_k_cu_10bc3951_212444cuda3std3__45__cpo3endE:
	.zero		1
	.type		_ZN40_INTERNAL_57a6873e_4_k_cu_10bc3951_212444cuda3std3__419piecewise_constructE,@object
	.size		_ZN40_INTERNAL_57a6873e_4_k_cu_10bc3951_212444cuda3std3__419piecewise_constructE,(_ZN40_INTERNAL_57a6873e_4_k_cu_10bc3951_212444cuda3std3__45__cpo4cendE - _ZN40_INTERNAL_57a6873e_4_k_cu_10bc3951_212444cuda3std3__419piecewise_constructE)
_ZN40_INTERNAL_57a6873e_4_k_cu_10bc3951_212444cuda3std3__419piecewise_constructE:
	.zero		1
	.type		_ZN40_INTERNAL_57a6873e_4_k_cu_10bc3951_212444cuda3std3__45__cpo4cendE,@object
	.size		_ZN40_INTERNAL_57a6873e_4_k_cu_10bc3951_212444cuda3std3__45__cpo4cendE,(_ZN40_INTERNAL_57a6873e_4_k_cu_10bc3951_212444cuda3std6ranges3__45__cpo4swapE - _ZN40_INTERNAL_57a6873e_4_k_cu_10bc3951_212444cuda3std3__45__cpo4cendE)
_ZN40_INTERNAL_57a6873e_4_k_cu_10bc3951_212444cuda3std3__45__cpo4cendE:
	.zero		1
	.type		_ZN40_INTERNAL_57a6873e_4_k_cu_10bc3951_212444cuda3std6ranges3__45__cpo4swapE,@object
	.size		_ZN40_INTERNAL_57a6873e_4_k_cu_10bc3951_212444cuda3std6ranges3__45__cpo4swapE,(.L_10 - _ZN40_INTERNAL_57a6873e_4_k_cu_10bc3951_212444cuda3std6ranges3__45__cpo4swapE)
_ZN40_INTERNAL_57a6873e_4_k_cu_10bc3951_212444cuda3std6ranges3__45__cpo4swapE:
	.zero		1
.L_10:


//--------------------- .nv.constant0._ZN7cutlass13device_kernelINS_4gemm6kernel13GemmUniversalIN4cute5tupleIJiiiiEEENS1_10collective13CollectiveMmaINS1_35MainloopSm100TmaUmmaWarpSpecializedILi8ELi2ELi4ENS5_IJNS4_1CILi1EEESB_SB_EEEEENS5_IJNSA_ILi128EEENSA_ILi64EEESF_EEENS_6half_tENS5_IJlSB_lEEESH_SI_NS4_8TiledMMAINS4_8MMA_AtomIJNS4_20SM100_MMA_F16BF16_SSISH_SH_fLi128ELi64ELNS4_4UMMA5MajorE0ELSN_0ELNSM_7ScaleInE0ELSO_0EEEEEENS4_6LayoutISC_NS5_IJNSA_ILi0EEESS_SS_EEEEENS5_IJNS4_10UnderscoreESV_SV_EEEEENS4_13SM90_TMA_LOADENS4_14ComposedLayoutINS4_7SwizzleILi3ELi4ELi3EEENS4_18smem_ptr_flag_bitsILi16EEENSR_INS5_IJNSA_ILi8EEESF_EEENS5_IJSF_SB_EEEEEEEvNS4_8identityESY_S18_vS19_EENS_8epilogue10collective18CollectiveEpilogueINS1B_23Sm100TmaWarpSpecializedILi3ELi2ELi32ELb1ELb0EEEJSG_NS5_IJNSR_ISE_SB_EENSR_INSA_ILi32EEESB_EEEEESH_SI_SH_SI_NS1B_6fusion15FusionCallbacksIS1F_NS1K_17LinearCombinationISH_fSH_fLNS_15FloatRoundStyleE2EEESG_S1J_JEEENS4_5SM1004TMEM4LOAD26SM100_TMEM_LOAD_32dp32b32xESY_NSZ_INS10_ILi2ELi4ELi3EEES13_NSR_INS5_IJS14_S1H_EEENS5_IJS1H_SB_EEEEEEENS4_39AutoVectorizingCopyWithAssumedAlignmentILi128EEENS4_14SM90_TMA_STOREES1Y_S20_S20_EEEvvEEEEvNT_6ParamsE --------------------------
	.section	.nv.constant0._ZN7cutlass13device_kernelINS_4gemm6kernel13GemmUniversalIN4cute5tupleIJiiiiEEENS1_10collective13CollectiveMmaINS1_35MainloopSm100TmaUmmaWarpSpecializedILi8ELi2ELi4ENS5_IJNS4_1CILi1EEESB_SB_EEEEENS5_IJNSA_ILi128EEENSA_ILi64EEESF_EEENS_6half_tENS5_IJlSB_lEEESH_SI_NS4_8TiledMMAINS4_8MMA_AtomIJNS4_20SM100_MMA_F16BF16_SSISH_SH_fLi128ELi64ELNS4_4UMMA5MajorE0ELSN_0ELNSM_7ScaleInE0ELSO_0EEEEEENS4_6LayoutISC_NS5_IJNSA_ILi0EEESS_SS_EEEEENS5_IJNS4_10UnderscoreESV_SV_EEEEENS4_13SM90_TMA_LOADENS4_14ComposedLayoutINS4_7SwizzleILi3ELi4ELi3EEENS4_18smem_ptr_flag_bitsILi16EEENSR_INS5_IJNSA_ILi8EEESF_EEENS5_IJSF_SB_EEEEEEEvNS4_8identityESY_S18_vS19_EENS_8epilogue10collective18CollectiveEpilogueINS1B_23Sm100TmaWarpSpecializedILi3ELi2ELi32ELb1ELb0EEEJSG_NS5_IJNSR_ISE_SB_EENSR_INSA_ILi32EEESB_EEEEESH_SI_SH_SI_NS1B_6fusion15FusionCallbacksIS1F_NS1K_17LinearCombinationISH_fSH_fLNS_15FloatRoundStyleE2EEESG_S1J_JEEENS4_5SM1004TMEM4LOAD26SM100_TMEM_LOAD_32dp32b32xESY_NSZ_INS10_ILi2ELi4ELi3EEES13_NSR_INS5_IJS14_S1H_EEENS5_IJS1H_SB_EEEEEEENS4_39AutoVectorizingCopyWithAssumedAlignmentILi128EEENS4_14SM90_TMA_STOREES1Y_S20_S20_EEEvvEEEEvNT_6ParamsE,"a",@progbits
	.sectionflags	@""
	.align	4
.nv.constant0._ZN7cutlass13device_kernelINS_4gemm6kernel13GemmUniversalIN4cute5tupleIJiiiiEEENS1_10collective13CollectiveMmaINS1_35MainloopSm100TmaUmmaWarpSpecializedILi8ELi2ELi4ENS5_IJNS4_1CILi1EEESB_SB_EEEEENS5_IJNSA_ILi128EEENSA_ILi64EEESF_EEENS_6half_tENS5_IJlSB_lEEESH_SI_NS4_8TiledMMAINS4_8MMA_AtomIJNS4_20SM100_MMA_F16BF16_SSISH_SH_fLi128ELi64ELNS4_4UMMA5MajorE0ELSN_0ELNSM_7ScaleInE0ELSO_0EEEEEENS4_6LayoutISC_NS5_IJNSA_ILi0EEESS_SS_EEEEENS5_IJNS4_10UnderscoreESV_SV_EEEEENS4_13SM90_TMA_LOADENS4_14ComposedLayoutINS4_7SwizzleILi3ELi4ELi3EEENS4_18smem_ptr_flag_bitsILi16EEENSR_INS5_IJNSA_ILi8EEESF_EEENS5_IJSF_SB_EEEEEEEvNS4_8identityESY_S18_vS19_EENS_8epilogue10collective18CollectiveEpilogueINS1B_23Sm100TmaWarpSpecializedILi3ELi2ELi32ELb1ELb0EEEJSG_NS5_IJNSR_ISE_SB_EENSR_INSA_ILi32EEESB_EEEEESH_SI_SH_SI_NS1B_6fusion15FusionCallbacksIS1F_NS1K_17LinearCombinationISH_fSH_fLNS_15FloatRoundStyleE2EEESG_S1J_JEEENS4_5SM1004TMEM4LOAD26SM100_TMEM_LOAD_32dp32b32xESY_NSZ_INS10_ILi2ELi4ELi3EEES13_NSR_INS5_IJS14_S1H_EEENS5_IJS1H_SB_EEEEEEENS4_39AutoVectorizingCopyWithAssumedAlignmentILi128EEENS4_14SM90_TMA_STOREES1Y_S20_S20_EEEvvEEEEvNT_6ParamsE:
	.zero		2944


//--------------------- SYMBOLS --------------------------

	.type		.nv.reservedSmem.offset0,@object
	.size		.nv.reservedSmem.offset0,0x4
	.type		.nv.reservedSmem.cap,@object
	.size		.nv.reservedSmem.cap,0x4
	.type		__assertfail,@function
